//
// Generated by NVIDIA NVVM Compiler
//
// Compiler Build ID: CL-36424714
// Cuda compilation tools, release 13.0, V13.0.88
// Based on NVVM 20.0.0
//

.version 9.0
.target sm_100
.address_size 64

	// .globl	_Z22reorder_fp16_i4_kernelILi4ELi32ELi128ELi4096EEvP6__halfPsPaS3_S1_S1_i
// _ZZ22reorder_fp16_i4_kernelILi4ELi32ELi128ELi4096EEvP6__halfPsPaS3_S1_S1_iE4smem has been demoted
.global .align 1 .b8 _ZN41_INTERNAL_a738919c_4_k_cu_4b704fd4_1533324cuda3std3__443_GLOBAL__N__a738919c_4_k_cu_4b704fd4_1533326ignoreE[1];
.global .align 1 .b8 _ZN41_INTERNAL_a738919c_4_k_cu_4b704fd4_1533324cuda3std3__45__cpo5beginE[1];
.global .align 1 .b8 _ZN41_INTERNAL_a738919c_4_k_cu_4b704fd4_1533324cuda3std3__45__cpo3endE[1];
.global .align 1 .b8 _ZN41_INTERNAL_a738919c_4_k_cu_4b704fd4_1533324cuda3std3__45__cpo6cbeginE[1];
.global .align 1 .b8 _ZN41_INTERNAL_a738919c_4_k_cu_4b704fd4_1533324cuda3std3__45__cpo4cendE[1];
.global .align 1 .b8 _ZN41_INTERNAL_a738919c_4_k_cu_4b704fd4_1533324cuda3std3__419piecewise_constructE[1];
.global .align 1 .b8 _ZN41_INTERNAL_a738919c_4_k_cu_4b704fd4_1533324cuda3std3__48in_placeE[1];
.global .align 1 .b8 _ZN41_INTERNAL_a738919c_4_k_cu_4b704fd4_1533324cuda3std6ranges3__45__cpo4swapE[1];
.global .align 1 .b8 _ZN41_INTERNAL_a738919c_4_k_cu_4b704fd4_1533324cuda3std6ranges3__45__cpo9iter_moveE[1];
.global .align 1 .b8 _ZN41_INTERNAL_a738919c_4_k_cu_4b704fd4_1533324cuda3std6ranges3__45__cpo7advanceE[1];

.visible .entry _Z22reorder_fp16_i4_kernelILi4ELi32ELi128ELi4096EEvP6__halfPsPaS3_S1_S1_i(
	.param .u64 .ptr .align 1 _Z22reorder_fp16_i4_kernelILi4ELi32ELi128ELi4096EEvP6__halfPsPaS3_S1_S1_i_param_0,
	.param .u64 .ptr .align 1 _Z22reorder_fp16_i4_kernelILi4ELi32ELi128ELi4096EEvP6__halfPsPaS3_S1_S1_i_param_1,
	.param .u64 .ptr .align 1 _Z22reorder_fp16_i4_kernelILi4ELi32ELi128ELi4096EEvP6__halfPsPaS3_S1_S1_i_param_2,
	.param .u64 .ptr .align 1 _Z22reorder_fp16_i4_kernelILi4ELi32ELi128ELi4096EEvP6__halfPsPaS3_S1_S1_i_param_3,
	.param .u64 .ptr .align 1 _Z22reorder_fp16_i4_kernelILi4ELi32ELi128ELi4096EEvP6__halfPsPaS3_S1_S1_i_param_4,
	.param .u64 .ptr .align 1 _Z22reorder_fp16_i4_kernelILi4ELi32ELi128ELi4096EEvP6__halfPsPaS3_S1_S1_i_param_5,
	.param .u32 _Z22reorder_fp16_i4_kernelILi4ELi32ELi128ELi4096EEvP6__halfPsPaS3_S1_S1_i_param_6
)
{
	.local .align 16 .b8 	__local_depot0[64];
	.reg .b64 	%SP;
	.reg .b64 	%SPL;
	.reg .pred 	%p<44>;
	.reg .b16 	%rs<139>;
	.reg .b32 	%r<183>;
	.reg .b32 	%f<274>;
	.reg .b64 	%rd<54>;
	// demoted variable
	.shared .align 1 .b8 _ZZ22reorder_fp16_i4_kernelILi4ELi32ELi128ELi4096EEvP6__halfPsPaS3_S1_S1_iE4smem[8192];
	mov.u64 	%SPL, __local_depot0;
	ld.param.u64 	%rd21, [_Z22reorder_fp16_i4_kernelILi4ELi32ELi128ELi4096EEvP6__halfPsPaS3_S1_S1_i_param_0];
	ld.param.u64 	%rd22, [_Z22reorder_fp16_i4_kernelILi4ELi32ELi128ELi4096EEvP6__halfPsPaS3_S1_S1_i_param_1];
	ld.param.u64 	%rd23, [_Z22reorder_fp16_i4_kernelILi4ELi32ELi128ELi4096EEvP6__halfPsPaS3_S1_S1_i_param_2];
	ld.param.u64 	%rd24, [_Z22reorder_fp16_i4_kernelILi4ELi32ELi128ELi4096EEvP6__halfPsPaS3_S1_S1_i_param_3];
	ld.param.u64 	%rd18, [_Z22reorder_fp16_i4_kernelILi4ELi32ELi128ELi4096EEvP6__halfPsPaS3_S1_S1_i_param_4];
	ld.param.u64 	%rd19, [_Z22reorder_fp16_i4_kernelILi4ELi32ELi128ELi4096EEvP6__halfPsPaS3_S1_S1_i_param_5];
	ld.param.u32 	%r17, [_Z22reorder_fp16_i4_kernelILi4ELi32ELi128ELi4096EEvP6__halfPsPaS3_S1_S1_i_param_6];
	cvta.to.global.u64 	%rd25, %rd21;
	cvta.to.global.u64 	%rd26, %rd22;
	cvta.to.global.u64 	%rd1, %rd23;
	cvta.to.global.u64 	%rd2, %rd24;
	add.u64 	%rd3, %SPL, 0;
	mov.u32 	%r1, %ctaid.x;
	shl.b32 	%r19, %r1, 12;
	mul.wide.u32 	%rd28, %r19, 2;
	add.s64 	%rd29, %rd25, %rd28;
	mov.u32 	%r2, %tid.x;
	mov.u32 	%r3, %tid.y;
	shl.b32 	%r20, %r3, 6;
	shl.b32 	%r21, %r2, 4;
	add.s32 	%r22, %r20, %r21;
	mov.u32 	%r23, _ZZ22reorder_fp16_i4_kernelILi4ELi32ELi128ELi4096EEvP6__halfPsPaS3_S1_S1_iE4smem;
	add.s32 	%r24, %r23, %r22;
	cvt.u64.u32 	%rd30, %r22;
	add.s64 	%rd31, %rd29, %rd30;
	ld.global.v4.f32 	{%f14, %f15, %f16, %f17}, [%rd31];
	st.shared.v4.f32 	[%r24], {%f14, %f15, %f16, %f17};
	ld.global.v4.f32 	{%f18, %f19, %f20, %f21}, [%rd31+2048];
	st.shared.v4.f32 	[%r24+2048], {%f18, %f19, %f20, %f21};
	ld.global.v4.f32 	{%f22, %f23, %f24, %f25}, [%rd31+4096];
	st.shared.v4.f32 	[%r24+4096], {%f22, %f23, %f24, %f25};
	ld.global.v4.f32 	{%f26, %f27, %f28, %f29}, [%rd31+6144];
	st.shared.v4.f32 	[%r24+6144], {%f26, %f27, %f28, %f29};
	barrier.sync 	0;
	shl.b32 	%r25, %r3, 7;
	shl.b32 	%r26, %r2, 5;
	add.s32 	%r27, %r25, %r26;
	mul.wide.u32 	%rd32, %r27, 2;
	add.s64 	%rd4, %rd26, %rd32;
	mov.b32 	%r176, 0;
	mov.b64 	%rd49, 0;
$L__BB0_1:
	.pragma "nounroll";
	add.s64 	%rd33, %rd3, %rd49;
	add.s64 	%rd34, %rd4, %rd49;
	ld.global.u16 	%rs33, [%rd34];
	mul.wide.s16 	%r28, %rs33, 2;
	add.s32 	%r30, %r23, %r28;
	ld.shared.u16 	%rs34, [%r30];
	ld.global.u16 	%rs35, [%rd34+2];
	mul.wide.s16 	%r31, %rs35, 2;
	add.s32 	%r32, %r23, %r31;
	ld.shared.u16 	%rs36, [%r32];
	ld.global.u16 	%rs37, [%rd34+4];
	mul.wide.s16 	%r33, %rs37, 2;
	add.s32 	%r34, %r23, %r33;
	ld.shared.u16 	%rs38, [%r34];
	ld.global.u16 	%rs39, [%rd34+6];
	mul.wide.s16 	%r35, %rs39, 2;
	add.s32 	%r36, %r23, %r35;
	ld.shared.u16 	%rs40, [%r36];
	st.local.v4.u16 	[%rd33], {%rs34, %rs36, %rs38, %rs40};
	add.s32 	%r176, %r176, 4;
	add.s64 	%rd49, %rd49, 8;
	setp.ne.s32 	%p1, %r176, 32;
	@%p1 bra 	$L__BB0_1;
	mov.f32 	%f270, 0fC7800000;
	mov.b32 	%r177, 0;
	mov.u64 	%rd50, %rd3;
$L__BB0_3:
	.pragma "nounroll";
	ld.local.v4.u16 	{%rs41, %rs42, %rs43, %rs44}, [%rd50];
	// begin inline asm
	{  cvt.f32.f16 %f31, %rs41;}

	// end inline asm
	abs.f32 	%f35, %f31;
	setp.gt.f32 	%p2, %f270, %f35;
	selp.f32 	%f36, %f270, %f35, %p2;
	// begin inline asm
	{  cvt.f32.f16 %f32, %rs42;}

	// end inline asm
	abs.f32 	%f37, %f32;
	setp.gt.f32 	%p3, %f36, %f37;
	selp.f32 	%f38, %f36, %f37, %p3;
	// begin inline asm
	{  cvt.f32.f16 %f33, %rs43;}

	// end inline asm
	abs.f32 	%f39, %f33;
	setp.gt.f32 	%p4, %f38, %f39;
	selp.f32 	%f40, %f38, %f39, %p4;
	// begin inline asm
	{  cvt.f32.f16 %f34, %rs44;}

	// end inline asm
	abs.f32 	%f41, %f34;
	setp.gt.f32 	%p5, %f40, %f41;
	selp.f32 	%f270, %f40, %f41, %p5;
	add.s32 	%r177, %r177, 4;
	add.s64 	%rd50, %rd50, 8;
	setp.ne.s32 	%p6, %r177, 8;
	@%p6 bra 	$L__BB0_3;
	add.s64 	%rd9, %rd3, 16;
	mov.b32 	%r178, 0;
	mov.u64 	%rd51, %rd9;
$L__BB0_5:
	.pragma "nounroll";
	ld.local.v4.u16 	{%rs45, %rs46, %rs47, %rs48}, [%rd51];
	// begin inline asm
	{  cvt.f32.f16 %f42, %rs45;}

	// end inline asm
	abs.f32 	%f46, %f42;
	setp.gt.f32 	%p7, %f270, %f46;
	selp.f32 	%f47, %f270, %f46, %p7;
	// begin inline asm
	{  cvt.f32.f16 %f43, %rs46;}

	// end inline asm
	abs.f32 	%f48, %f43;
	setp.gt.f32 	%p8, %f47, %f48;
	selp.f32 	%f49, %f47, %f48, %p8;
	// begin inline asm
	{  cvt.f32.f16 %f44, %rs47;}

	// end inline asm
	abs.f32 	%f50, %f44;
	setp.gt.f32 	%p9, %f49, %f50;
	selp.f32 	%f51, %f49, %f50, %p9;
	// begin inline asm
	{  cvt.f32.f16 %f45, %rs48;}

	// end inline asm
	abs.f32 	%f52, %f45;
	setp.gt.f32 	%p10, %f51, %f52;
	selp.f32 	%f270, %f51, %f52, %p10;
	add.s32 	%r178, %r178, 4;
	add.s64 	%rd51, %rd51, 8;
	setp.ne.s32 	%p11, %r178, 8;
	@%p11 bra 	$L__BB0_5;
	add.s64 	%rd12, %rd3, 32;
	mov.b32 	%r179, 0;
	mov.u64 	%rd52, %rd12;
$L__BB0_7:
	.pragma "nounroll";
	ld.local.v4.u16 	{%rs49, %rs50, %rs51, %rs52}, [%rd52];
	// begin inline asm
	{  cvt.f32.f16 %f53, %rs49;}

	// end inline asm
	abs.f32 	%f57, %f53;
	setp.gt.f32 	%p12, %f270, %f57;
	selp.f32 	%f58, %f270, %f57, %p12;
	// begin inline asm
	{  cvt.f32.f16 %f54, %rs50;}

	// end inline asm
	abs.f32 	%f59, %f54;
	setp.gt.f32 	%p13, %f58, %f59;
	selp.f32 	%f60, %f58, %f59, %p13;
	// begin inline asm
	{  cvt.f32.f16 %f55, %rs51;}

	// end inline asm
	abs.f32 	%f61, %f55;
	setp.gt.f32 	%p14, %f60, %f61;
	selp.f32 	%f62, %f60, %f61, %p14;
	// begin inline asm
	{  cvt.f32.f16 %f56, %rs52;}

	// end inline asm
	abs.f32 	%f63, %f56;
	setp.gt.f32 	%p15, %f62, %f63;
	selp.f32 	%f270, %f62, %f63, %p15;
	add.s32 	%r179, %r179, 4;
	add.s64 	%rd52, %rd52, 8;
	setp.ne.s32 	%p16, %r179, 8;
	@%p16 bra 	$L__BB0_7;
	add.s64 	%rd15, %rd3, 48;
	mov.b32 	%r180, 0;
	mov.u64 	%rd53, %rd15;
$L__BB0_9:
	.pragma "nounroll";
	ld.local.v4.u16 	{%rs53, %rs54, %rs55, %rs56}, [%rd53];
	// begin inline asm
	{  cvt.f32.f16 %f64, %rs53;}

	// end inline asm
	abs.f32 	%f68, %f64;
	setp.gt.f32 	%p17, %f270, %f68;
	selp.f32 	%f69, %f270, %f68, %p17;
	// begin inline asm
	{  cvt.f32.f16 %f65, %rs54;}

	// end inline asm
	abs.f32 	%f70, %f65;
	setp.gt.f32 	%p18, %f69, %f70;
	selp.f32 	%f71, %f69, %f70, %p18;
	// begin inline asm
	{  cvt.f32.f16 %f66, %rs55;}

	// end inline asm
	abs.f32 	%f72, %f66;
	setp.gt.f32 	%p19, %f71, %f72;
	selp.f32 	%f73, %f71, %f72, %p19;
	// begin inline asm
	{  cvt.f32.f16 %f67, %rs56;}

	// end inline asm
	abs.f32 	%f74, %f67;
	setp.gt.f32 	%p20, %f73, %f74;
	selp.f32 	%f270, %f73, %f74, %p20;
	add.s32 	%r180, %r180, 4;
	add.s64 	%rd53, %rd53, 8;
	setp.ne.s32 	%p21, %r180, 8;
	@%p21 bra 	$L__BB0_9;
	barrier.sync 	0;
	mov.b32 	%r41, 2;
	// begin inline asm
	shfl.sync.bfly.b32 %f75, %f270, %r41, 0x1f, 0xffffffff;
	// end inline asm
	setp.gt.f32 	%p22, %f270, %f75;
	selp.f32 	%f78, %f270, %f75, %p22;
	mov.b32 	%r42, 1;
	// begin inline asm
	shfl.sync.bfly.b32 %f77, %f78, %r42, 0x1f, 0xffffffff;
	// end inline asm
	setp.gt.f32 	%p23, %f78, %f77;
	selp.f32 	%f9, %f78, %f77, %p23;
	shr.u32 	%r43, %r1, 3;
	and.b32  	%r44, %r43, 1;
	shl.b32 	%r45, %r1, 2;
	and.b32  	%r46, %r45, 2147483584;
	shl.b32 	%r47, %r1, 3;
	and.b32  	%r48, %r47, 56;
	or.b32  	%r49, %r46, %r48;
	or.b32  	%r14, %r49, %r44;
	setp.ne.s32 	%p24, %r3, 31;
	@%p24 bra 	$L__BB0_13;
	div.rn.f32 	%f273, %f9, 0f42FE0000;
	setp.ne.s32 	%p26, %r2, 0;
	mov.b32 	%r182, -128;
	mov.b32 	%r181, 127;
	@%p26 bra 	$L__BB0_15;
	// begin inline asm
	{  cvt.rn.f16.f32 %rs58, %f273;}

	// end inline asm
	cvta.to.global.u64 	%rd38, %rd18;
	mul.wide.u32 	%rd39, %r14, 2;
	add.s64 	%rd40, %rd38, %rd39;
	st.global.u16 	[%rd40], %rs58;
	st.global.u16 	[%rd40+4], %rs58;
	st.global.u16 	[%rd40+8], %rs58;
	st.global.u16 	[%rd40+12], %rs58;
	bra.uni 	$L__BB0_15;
$L__BB0_13:
	div.rn.f32 	%f273, %f9, 0f40E00000;
	setp.ne.s32 	%p25, %r2, 0;
	mov.b32 	%r182, -8;
	mov.b32 	%r181, 7;
	@%p25 bra 	$L__BB0_15;
	// begin inline asm
	{  cvt.rn.f16.f32 %rs57, %f273;}

	// end inline asm
	mad.lo.s32 	%r54, %r17, %r3, %r14;
	cvta.to.global.u64 	%rd35, %rd19;
	mul.wide.s32 	%rd36, %r54, 2;
	add.s64 	%rd37, %rd35, %rd36;
	st.global.u16 	[%rd37], %rs57;
	st.global.u16 	[%rd37+4], %rs57;
	st.global.u16 	[%rd37+8], %rs57;
	st.global.u16 	[%rd37+12], %rs57;
$L__BB0_15:
	setp.ne.s32 	%p27, %r3, 31;
	rcp.rn.f32 	%f13, %f273;
	ld.local.u32 	%r59, [%rd3];
	mov.b32 	{%rs59, %rs60}, %r59;
	// begin inline asm
	{  cvt.f32.f16 %f81, %rs59;}

	// end inline asm
	mul.f32 	%f83, %f13, %f81;
	mov.f32 	%f84, 0f3F000000;
	copysign.f32 	%f85, %f83, %f84;
	add.rz.f32 	%f86, %f83, %f85;
	cvt.rzi.f32.f32 	%f87, %f86;
	cvt.rzi.s32.f32 	%r60, %f87;
	min.s32 	%r61, %r181, %r60;
	max.s32 	%r62, %r182, %r61;
	cvt.u16.u32 	%rs1, %r62;
	// begin inline asm
	{  cvt.f32.f16 %f82, %rs60;}

	// end inline asm
	mul.f32 	%f88, %f13, %f82;
	copysign.f32 	%f89, %f88, %f84;
	add.rz.f32 	%f90, %f88, %f89;
	cvt.rzi.f32.f32 	%f91, %f90;
	cvt.rzi.s32.f32 	%r63, %f91;
	min.s32 	%r64, %r181, %r63;
	max.s32 	%r65, %r182, %r64;
	cvt.u16.u32 	%rs2, %r65;
	@%p27 bra 	$L__BB0_17;
	st.local.v2.u8 	[%rd3], {%rs1, %rs2};
	bra.uni 	$L__BB0_18;
$L__BB0_17:
	and.b16  	%rs61, %rs1, 15;
	shl.b16 	%rs62, %rs2, 4;
	or.b16  	%rs63, %rs62, %rs61;
	st.local.u8 	[%rd3], %rs63;
$L__BB0_18:
	setp.eq.s32 	%p28, %r3, 31;
	ld.local.u32 	%r66, [%rd3+4];
	mov.b32 	{%rs64, %rs65}, %r66;
	// begin inline asm
	{  cvt.f32.f16 %f92, %rs64;}

	// end inline asm
	mul.f32 	%f94, %f13, %f92;
	mov.f32 	%f95, 0f3F000000;
	copysign.f32 	%f96, %f94, %f95;
	add.rz.f32 	%f97, %f94, %f96;
	cvt.rzi.f32.f32 	%f98, %f97;
	cvt.rzi.s32.f32 	%r67, %f98;
	min.s32 	%r68, %r181, %r67;
	max.s32 	%r69, %r182, %r68;
	cvt.u16.u32 	%rs3, %r69;
	// begin inline asm
	{  cvt.f32.f16 %f93, %rs65;}

	// end inline asm
	mul.f32 	%f99, %f13, %f93;
	copysign.f32 	%f100, %f99, %f95;
	add.rz.f32 	%f101, %f99, %f100;
	cvt.rzi.f32.f32 	%f102, %f101;
	cvt.rzi.s32.f32 	%r70, %f102;
	min.s32 	%r71, %r181, %r70;
	max.s32 	%r72, %r182, %r71;
	cvt.u16.u32 	%rs4, %r72;
	@%p28 bra 	$L__BB0_20;
	and.b16  	%rs66, %rs3, 15;
	shl.b16 	%rs67, %rs4, 4;
	or.b16  	%rs68, %rs67, %rs66;
	st.local.u8 	[%rd3+1], %rs68;
	bra.uni 	$L__BB0_21;
$L__BB0_20:
	st.local.v2.u8 	[%rd3+2], {%rs3, %rs4};
$L__BB0_21:
	setp.eq.s32 	%p29, %r3, 31;
	ld.local.u32 	%r73, [%rd3+8];
	mov.b32 	{%rs69, %rs70}, %r73;
	// begin inline asm
	{  cvt.f32.f16 %f103, %rs69;}

	// end inline asm
	mul.f32 	%f105, %f13, %f103;
	mov.f32 	%f106, 0f3F000000;
	copysign.f32 	%f107, %f105, %f106;
	add.rz.f32 	%f108, %f105, %f107;
	cvt.rzi.f32.f32 	%f109, %f108;
	cvt.rzi.s32.f32 	%r74, %f109;
	min.s32 	%r75, %r181, %r74;
	max.s32 	%r76, %r182, %r75;
	cvt.u16.u32 	%rs5, %r76;
	// begin inline asm
	{  cvt.f32.f16 %f104, %rs70;}

	// end inline asm
	mul.f32 	%f110, %f13, %f104;
	copysign.f32 	%f111, %f110, %f106;
	add.rz.f32 	%f112, %f110, %f111;
	cvt.rzi.f32.f32 	%f113, %f112;
	cvt.rzi.s32.f32 	%r77, %f113;
	min.s32 	%r78, %r181, %r77;
	max.s32 	%r79, %r182, %r78;
	cvt.u16.u32 	%rs6, %r79;
	@%p29 bra 	$L__BB0_23;
	and.b16  	%rs71, %rs5, 15;
	shl.b16 	%rs72, %rs6, 4;
	or.b16  	%rs73, %rs72, %rs71;
	st.local.u8 	[%rd3+2], %rs73;
	bra.uni 	$L__BB0_24;
$L__BB0_23:
	st.local.v2.u8 	[%rd3+4], {%rs5, %rs6};
$L__BB0_24:
	setp.eq.s32 	%p30, %r3, 31;
	ld.local.u32 	%r80, [%rd3+12];
	mov.b32 	{%rs74, %rs75}, %r80;
	// begin inline asm
	{  cvt.f32.f16 %f114, %rs74;}

	// end inline asm
	mul.f32 	%f116, %f13, %f114;
	mov.f32 	%f117, 0f3F000000;
	copysign.f32 	%f118, %f116, %f117;
	add.rz.f32 	%f119, %f116, %f118;
	cvt.rzi.f32.f32 	%f120, %f119;
	cvt.rzi.s32.f32 	%r81, %f120;
	min.s32 	%r82, %r181, %r81;
	max.s32 	%r83, %r182, %r82;
	cvt.u16.u32 	%rs7, %r83;
	// begin inline asm
	{  cvt.f32.f16 %f115, %rs75;}

	// end inline asm
	mul.f32 	%f121, %f13, %f115;
	copysign.f32 	%f122, %f121, %f117;
	add.rz.f32 	%f123, %f121, %f122;
	cvt.rzi.f32.f32 	%f124, %f123;
	cvt.rzi.s32.f32 	%r84, %f124;
	min.s32 	%r85, %r181, %r84;
	max.s32 	%r86, %r182, %r85;
	cvt.u16.u32 	%rs8, %r86;
	@%p30 bra 	$L__BB0_26;
	and.b16  	%rs76, %rs7, 15;
	shl.b16 	%rs77, %rs8, 4;
	or.b16  	%rs78, %rs77, %rs76;
	st.local.u8 	[%rd3+3], %rs78;
	bra.uni 	$L__BB0_27;
$L__BB0_26:
	st.local.v2.u8 	[%rd3+6], {%rs7, %rs8};
$L__BB0_27:
	setp.eq.s32 	%p31, %r3, 31;
	ld.local.u32 	%r87, [%rd3+16];
	mov.b32 	{%rs79, %rs80}, %r87;
	// begin inline asm
	{  cvt.f32.f16 %f125, %rs79;}

	// end inline asm
	mul.f32 	%f127, %f13, %f125;
	mov.f32 	%f128, 0f3F000000;
	copysign.f32 	%f129, %f127, %f128;
	add.rz.f32 	%f130, %f127, %f129;
	cvt.rzi.f32.f32 	%f131, %f130;
	cvt.rzi.s32.f32 	%r88, %f131;
	min.s32 	%r89, %r181, %r88;
	max.s32 	%r90, %r182, %r89;
	cvt.u16.u32 	%rs9, %r90;
	// begin inline asm
	{  cvt.f32.f16 %f126, %rs80;}

	// end inline asm
	mul.f32 	%f132, %f13, %f126;
	copysign.f32 	%f133, %f132, %f128;
	add.rz.f32 	%f134, %f132, %f133;
	cvt.rzi.f32.f32 	%f135, %f134;
	cvt.rzi.s32.f32 	%r91, %f135;
	min.s32 	%r92, %r181, %r91;
	max.s32 	%r93, %r182, %r92;
	cvt.u16.u32 	%rs10, %r93;
	@%p31 bra 	$L__BB0_29;
	and.b16  	%rs81, %rs9, 15;
	shl.b16 	%rs82, %rs10, 4;
	or.b16  	%rs83, %rs82, %rs81;
	st.local.u8 	[%rd3+4], %rs83;
	bra.uni 	$L__BB0_30;
$L__BB0_29:
	st.local.v2.u8 	[%rd3+8], {%rs9, %rs10};
$L__BB0_30:
	setp.eq.s32 	%p32, %r3, 31;
	ld.local.u32 	%r94, [%rd3+20];
	mov.b32 	{%rs84, %rs85}, %r94;
	// begin inline asm
	{  cvt.f32.f16 %f136, %rs84;}

	// end inline asm
	mul.f32 	%f138, %f13, %f136;
	mov.f32 	%f139, 0f3F000000;
	copysign.f32 	%f140, %f138, %f139;
	add.rz.f32 	%f141, %f138, %f140;
	cvt.rzi.f32.f32 	%f142, %f141;
	cvt.rzi.s32.f32 	%r95, %f142;
	min.s32 	%r96, %r181, %r95;
	max.s32 	%r97, %r182, %r96;
	cvt.u16.u32 	%rs11, %r97;
	// begin inline asm
	{  cvt.f32.f16 %f137, %rs85;}

	// end inline asm
	mul.f32 	%f143, %f13, %f137;
	copysign.f32 	%f144, %f143, %f139;
	add.rz.f32 	%f145, %f143, %f144;
	cvt.rzi.f32.f32 	%f146, %f145;
	cvt.rzi.s32.f32 	%r98, %f146;
	min.s32 	%r99, %r181, %r98;
	max.s32 	%r100, %r182, %r99;
	cvt.u16.u32 	%rs12, %r100;
	@%p32 bra 	$L__BB0_32;
	and.b16  	%rs86, %rs11, 15;
	shl.b16 	%rs87, %rs12, 4;
	or.b16  	%rs88, %rs87, %rs86;
	st.local.u8 	[%rd3+5], %rs88;
	bra.uni 	$L__BB0_33;
$L__BB0_32:
	st.local.v2.u8 	[%rd3+10], {%rs11, %rs12};
$L__BB0_33:
	setp.eq.s32 	%p33, %r3, 31;
	ld.local.u32 	%r101, [%rd3+24];
	mov.b32 	{%rs89, %rs90}, %r101;
	// begin inline asm
	{  cvt.f32.f16 %f147, %rs89;}

	// end inline asm
	mul.f32 	%f149, %f13, %f147;
	mov.f32 	%f150, 0f3F000000;
	copysign.f32 	%f151, %f149, %f150;
	add.rz.f32 	%f152, %f149, %f151;
	cvt.rzi.f32.f32 	%f153, %f152;
	cvt.rzi.s32.f32 	%r102, %f153;
	min.s32 	%r103, %r181, %r102;
	max.s32 	%r104, %r182, %r103;
	cvt.u16.u32 	%rs13, %r104;
	// begin inline asm
	{  cvt.f32.f16 %f148, %rs90;}

	// end inline asm
	mul.f32 	%f154, %f13, %f148;
	copysign.f32 	%f155, %f154, %f150;
	add.rz.f32 	%f156, %f154, %f155;
	cvt.rzi.f32.f32 	%f157, %f156;
	cvt.rzi.s32.f32 	%r105, %f157;
	min.s32 	%r106, %r181, %r105;
	max.s32 	%r107, %r182, %r106;
	cvt.u16.u32 	%rs14, %r107;
	@%p33 bra 	$L__BB0_35;
	and.b16  	%rs91, %rs13, 15;
	shl.b16 	%rs92, %rs14, 4;
	or.b16  	%rs93, %rs92, %rs91;
	st.local.u8 	[%rd3+6], %rs93;
	bra.uni 	$L__BB0_36;
$L__BB0_35:
	st.local.v2.u8 	[%rd3+12], {%rs13, %rs14};
$L__BB0_36:
	setp.eq.s32 	%p34, %r3, 31;
	ld.local.u32 	%r108, [%rd3+28];
	mov.b32 	{%rs94, %rs95}, %r108;
	// begin inline asm
	{  cvt.f32.f16 %f158, %rs94;}

	// end inline asm
	mul.f32 	%f160, %f13, %f158;
	mov.f32 	%f161, 0f3F000000;
	copysign.f32 	%f162, %f160, %f161;
	add.rz.f32 	%f163, %f160, %f162;
	cvt.rzi.f32.f32 	%f164, %f163;
	cvt.rzi.s32.f32 	%r109, %f164;
	min.s32 	%r110, %r181, %r109;
	max.s32 	%r111, %r182, %r110;
	cvt.u16.u32 	%rs15, %r111;
	// begin inline asm
	{  cvt.f32.f16 %f159, %rs95;}

	// end inline asm
	mul.f32 	%f165, %f13, %f159;
	copysign.f32 	%f166, %f165, %f161;
	add.rz.f32 	%f167, %f165, %f166;
	cvt.rzi.f32.f32 	%f168, %f167;
	cvt.rzi.s32.f32 	%r112, %f168;
	min.s32 	%r113, %r181, %r112;
	max.s32 	%r114, %r182, %r113;
	cvt.u16.u32 	%rs16, %r114;
	@%p34 bra 	$L__BB0_38;
	and.b16  	%rs96, %rs15, 15;
	shl.b16 	%rs97, %rs16, 4;
	or.b16  	%rs98, %rs97, %rs96;
	st.local.u8 	[%rd3+7], %rs98;
	bra.uni 	$L__BB0_39;
$L__BB0_38:
	st.local.v2.u8 	[%rd3+14], {%rs15, %rs16};
$L__BB0_39:
	setp.eq.s32 	%p35, %r3, 31;
	ld.local.u32 	%r115, [%rd12];
	mov.b32 	{%rs99, %rs100}, %r115;
	// begin inline asm
	{  cvt.f32.f16 %f169, %rs99;}

	// end inline asm
	mul.f32 	%f171, %f13, %f169;
	mov.f32 	%f172, 0f3F000000;
	copysign.f32 	%f173, %f171, %f172;
	add.rz.f32 	%f174, %f171, %f173;
	cvt.rzi.f32.f32 	%f175, %f174;
	cvt.rzi.s32.f32 	%r116, %f175;
	min.s32 	%r117, %r181, %r116;
	max.s32 	%r118, %r182, %r117;
	cvt.u16.u32 	%rs17, %r118;
	// begin inline asm
	{  cvt.f32.f16 %f170, %rs100;}

	// end inline asm
	mul.f32 	%f176, %f13, %f170;
	copysign.f32 	%f177, %f176, %f172;
	add.rz.f32 	%f178, %f176, %f177;
	cvt.rzi.f32.f32 	%f179, %f178;
	cvt.rzi.s32.f32 	%r119, %f179;
	min.s32 	%r120, %r181, %r119;
	max.s32 	%r121, %r182, %r120;
	cvt.u16.u32 	%rs18, %r121;
	@%p35 bra 	$L__BB0_41;
	and.b16  	%rs101, %rs17, 15;
	shl.b16 	%rs102, %rs18, 4;
	or.b16  	%rs103, %rs102, %rs101;
	st.local.u8 	[%rd3+8], %rs103;
	bra.uni 	$L__BB0_42;
$L__BB0_41:
	st.local.v2.u8 	[%rd9], {%rs17, %rs18};
$L__BB0_42:
	setp.eq.s32 	%p36, %r3, 31;
	ld.local.u32 	%r122, [%rd3+36];
	mov.b32 	{%rs104, %rs105}, %r122;
	// begin inline asm
	{  cvt.f32.f16 %f180, %rs104;}

	// end inline asm
	mul.f32 	%f182, %f13, %f180;
	mov.f32 	%f183, 0f3F000000;
	copysign.f32 	%f184, %f182, %f183;
	add.rz.f32 	%f185, %f182, %f184;
	cvt.rzi.f32.f32 	%f186, %f185;
	cvt.rzi.s32.f32 	%r123, %f186;
	min.s32 	%r124, %r181, %r123;
	max.s32 	%r125, %r182, %r124;
	cvt.u16.u32 	%rs19, %r125;
	// begin inline asm
	{  cvt.f32.f16 %f181, %rs105;}

	// end inline asm
	mul.f32 	%f187, %f13, %f181;
	copysign.f32 	%f188, %f187, %f183;
	add.rz.f32 	%f189, %f187, %f188;
	cvt.rzi.f32.f32 	%f190, %f189;
	cvt.rzi.s32.f32 	%r126, %f190;
	min.s32 	%r127, %r181, %r126;
	max.s32 	%r128, %r182, %r127;
	cvt.u16.u32 	%rs20, %r128;
	@%p36 bra 	$L__BB0_44;
	and.b16  	%rs106, %rs19, 15;
	shl.b16 	%rs107, %rs20, 4;
	or.b16  	%rs108, %rs107, %rs106;
	st.local.u8 	[%rd3+9], %rs108;
	bra.uni 	$L__BB0_45;
$L__BB0_44:
	st.local.v2.u8 	[%rd3+18], {%rs19, %rs20};
$L__BB0_45:
	setp.eq.s32 	%p37, %r3, 31;
	ld.local.u32 	%r129, [%rd3+40];
	mov.b32 	{%rs109, %rs110}, %r129;
	// begin inline asm
	{  cvt.f32.f16 %f191, %rs109;}

	// end inline asm
	mul.f32 	%f193, %f13, %f191;
	mov.f32 	%f194, 0f3F000000;
	copysign.f32 	%f195, %f193, %f194;
	add.rz.f32 	%f196, %f193, %f195;
	cvt.rzi.f32.f32 	%f197, %f196;
	cvt.rzi.s32.f32 	%r130, %f197;
	min.s32 	%r131, %r181, %r130;
	max.s32 	%r132, %r182, %r131;
	cvt.u16.u32 	%rs21, %r132;
	// begin inline asm
	{  cvt.f32.f16 %f192, %rs110;}

	// end inline asm
	mul.f32 	%f198, %f13, %f192;
	copysign.f32 	%f199, %f198, %f194;
	add.rz.f32 	%f200, %f198, %f199;
	cvt.rzi.f32.f32 	%f201, %f200;
	cvt.rzi.s32.f32 	%r133, %f201;
	min.s32 	%r134, %r181, %r133;
	max.s32 	%r135, %r182, %r134;
	cvt.u16.u32 	%rs22, %r135;
	@%p37 bra 	$L__BB0_47;
	and.b16  	%rs111, %rs21, 15;
	shl.b16 	%rs112, %rs22, 4;
	or.b16  	%rs113, %rs112, %rs111;
	st.local.u8 	[%rd3+10], %rs113;
	bra.uni 	$L__BB0_48;
$L__BB0_47:
	st.local.v2.u8 	[%rd3+20], {%rs21, %rs22};
$L__BB0_48:
	setp.eq.s32 	%p38, %r3, 31;
	ld.local.u32 	%r136, [%rd3+44];
	mov.b32 	{%rs114, %rs115}, %r136;
	// begin inline asm
	{  cvt.f32.f16 %f202, %rs114;}

	// end inline asm
	mul.f32 	%f204, %f13, %f202;
	mov.f32 	%f205, 0f3F000000;
	copysign.f32 	%f206, %f204, %f205;
	add.rz.f32 	%f207, %f204, %f206;
	cvt.rzi.f32.f32 	%f208, %f207;
	cvt.rzi.s32.f32 	%r137, %f208;
	min.s32 	%r138, %r181, %r137;
	max.s32 	%r139, %r182, %r138;
	cvt.u16.u32 	%rs23, %r139;
	// begin inline asm
	{  cvt.f32.f16 %f203, %rs115;}

	// end inline asm
	mul.f32 	%f209, %f13, %f203;
	copysign.f32 	%f210, %f209, %f205;
	add.rz.f32 	%f211, %f209, %f210;
	cvt.rzi.f32.f32 	%f212, %f211;
	cvt.rzi.s32.f32 	%r140, %f212;
	min.s32 	%r141, %r181, %r140;
	max.s32 	%r142, %r182, %r141;
	cvt.u16.u32 	%rs24, %r142;
	@%p38 bra 	$L__BB0_50;
	and.b16  	%rs116, %rs23, 15;
	shl.b16 	%rs117, %rs24, 4;
	or.b16  	%rs118, %rs117, %rs116;
	st.local.u8 	[%rd3+11], %rs118;
	bra.uni 	$L__BB0_51;
$L__BB0_50:
	st.local.v2.u8 	[%rd3+22], {%rs23, %rs24};
$L__BB0_51:
	setp.eq.s32 	%p39, %r3, 31;
	ld.local.u32 	%r143, [%rd15];
	mov.b32 	{%rs119, %rs120}, %r143;
	// begin inline asm
	{  cvt.f32.f16 %f213, %rs119;}

	// end inline asm
	mul.f32 	%f215, %f13, %f213;
	mov.f32 	%f216, 0f3F000000;
	copysign.f32 	%f217, %f215, %f216;
	add.rz.f32 	%f218, %f215, %f217;
	cvt.rzi.f32.f32 	%f219, %f218;
	cvt.rzi.s32.f32 	%r144, %f219;
	min.s32 	%r145, %r181, %r144;
	max.s32 	%r146, %r182, %r145;
	cvt.u16.u32 	%rs25, %r146;
	// begin inline asm
	{  cvt.f32.f16 %f214, %rs120;}

	// end inline asm
	mul.f32 	%f220, %f13, %f214;
	copysign.f32 	%f221, %f220, %f216;
	add.rz.f32 	%f222, %f220, %f221;
	cvt.rzi.f32.f32 	%f223, %f222;
	cvt.rzi.s32.f32 	%r147, %f223;
	min.s32 	%r148, %r181, %r147;
	max.s32 	%r149, %r182, %r148;
	cvt.u16.u32 	%rs26, %r149;
	@%p39 bra 	$L__BB0_53;
	and.b16  	%rs121, %rs25, 15;
	shl.b16 	%rs122, %rs26, 4;
	or.b16  	%rs123, %rs122, %rs121;
	st.local.u8 	[%rd3+12], %rs123;
	bra.uni 	$L__BB0_54;
$L__BB0_53:
	st.local.v2.u8 	[%rd3+24], {%rs25, %rs26};
$L__BB0_54:
	setp.eq.s32 	%p40, %r3, 31;
	ld.local.u32 	%r150, [%rd3+52];
	mov.b32 	{%rs124, %rs125}, %r150;
	// begin inline asm
	{  cvt.f32.f16 %f224, %rs124;}

	// end inline asm
	mul.f32 	%f226, %f13, %f224;
	mov.f32 	%f227, 0f3F000000;
	copysign.f32 	%f228, %f226, %f227;
	add.rz.f32 	%f229, %f226, %f228;
	cvt.rzi.f32.f32 	%f230, %f229;
	cvt.rzi.s32.f32 	%r151, %f230;
	min.s32 	%r152, %r181, %r151;
	max.s32 	%r153, %r182, %r152;
	cvt.u16.u32 	%rs27, %r153;
	// begin inline asm
	{  cvt.f32.f16 %f225, %rs125;}

	// end inline asm
	mul.f32 	%f231, %f13, %f225;
	copysign.f32 	%f232, %f231, %f227;
	add.rz.f32 	%f233, %f231, %f232;
	cvt.rzi.f32.f32 	%f234, %f233;
	cvt.rzi.s32.f32 	%r154, %f234;
	min.s32 	%r155, %r181, %r154;
	max.s32 	%r156, %r182, %r155;
	cvt.u16.u32 	%rs28, %r156;
	@%p40 bra 	$L__BB0_56;
	and.b16  	%rs126, %rs27, 15;
	shl.b16 	%rs127, %rs28, 4;
	or.b16  	%rs128, %rs127, %rs126;
	st.local.u8 	[%rd3+13], %rs128;
	bra.uni 	$L__BB0_57;
$L__BB0_56:
	st.local.v2.u8 	[%rd3+26], {%rs27, %rs28};
$L__BB0_57:
	setp.eq.s32 	%p41, %r3, 31;
	ld.local.u32 	%r157, [%rd3+56];
	mov.b32 	{%rs129, %rs130}, %r157;
	// begin inline asm
	{  cvt.f32.f16 %f235, %rs129;}

	// end inline asm
	mul.f32 	%f237, %f13, %f235;
	mov.f32 	%f238, 0f3F000000;
	copysign.f32 	%f239, %f237, %f238;
	add.rz.f32 	%f240, %f237, %f239;
	cvt.rzi.f32.f32 	%f241, %f240;
	cvt.rzi.s32.f32 	%r158, %f241;
	min.s32 	%r159, %r181, %r158;
	max.s32 	%r160, %r182, %r159;
	cvt.u16.u32 	%rs29, %r160;
	// begin inline asm
	{  cvt.f32.f16 %f236, %rs130;}

	// end inline asm
	mul.f32 	%f242, %f13, %f236;
	copysign.f32 	%f243, %f242, %f238;
	add.rz.f32 	%f244, %f242, %f243;
	cvt.rzi.f32.f32 	%f245, %f244;
	cvt.rzi.s32.f32 	%r161, %f245;
	min.s32 	%r162, %r181, %r161;
	max.s32 	%r163, %r182, %r162;
	cvt.u16.u32 	%rs30, %r163;
	@%p41 bra 	$L__BB0_59;
	and.b16  	%rs131, %rs29, 15;
	shl.b16 	%rs132, %rs30, 4;
	or.b16  	%rs133, %rs132, %rs131;
	st.local.u8 	[%rd3+14], %rs133;
	bra.uni 	$L__BB0_60;
$L__BB0_59:
	st.local.v2.u8 	[%rd3+28], {%rs29, %rs30};
$L__BB0_60:
	setp.eq.s32 	%p42, %r3, 31;
	ld.local.u32 	%r164, [%rd3+60];
	mov.b32 	{%rs134, %rs135}, %r164;
	// begin inline asm
	{  cvt.f32.f16 %f246, %rs134;}

	// end inline asm
	mul.f32 	%f248, %f13, %f246;
	mov.f32 	%f249, 0f3F000000;
	copysign.f32 	%f250, %f248, %f249;
	add.rz.f32 	%f251, %f248, %f250;
	cvt.rzi.f32.f32 	%f252, %f251;
	cvt.rzi.s32.f32 	%r165, %f252;
	min.s32 	%r166, %r181, %r165;
	max.s32 	%r167, %r182, %r166;
	cvt.u16.u32 	%rs31, %r167;
	// begin inline asm
	{  cvt.f32.f16 %f247, %rs135;}

	// end inline asm
	mul.f32 	%f253, %f13, %f247;
	copysign.f32 	%f254, %f253, %f249;
	add.rz.f32 	%f255, %f253, %f254;
	cvt.rzi.f32.f32 	%f256, %f255;
	cvt.rzi.s32.f32 	%r168, %f256;
	min.s32 	%r169, %r181, %r168;
	max.s32 	%r170, %r182, %r169;
	cvt.u16.u32 	%rs32, %r170;
	@%p42 bra 	$L__BB0_62;
	and.b16  	%rs136, %rs31, 15;
	shl.b16 	%rs137, %rs32, 4;
	or.b16  	%rs138, %rs137, %rs136;
	st.local.u8 	[%rd3+15], %rs138;
	bra.uni 	$L__BB0_63;
$L__BB0_62:
	st.local.v2.u8 	[%rd3+30], {%rs31, %rs32};
$L__BB0_63:
	setp.ne.s32 	%p43, %r3, 31;
	@%p43 bra 	$L__BB0_65;
	shl.b32 	%r174, %r2, 1;
	shl.b32 	%r175, %r1, 7;
	cvt.u64.u32 	%rd45, %r175;
	add.s64 	%rd46, %rd1, %rd45;
	mul.wide.u32 	%rd47, %r174, 16;
	add.s64 	%rd48, %rd46, %rd47;
	ld.local.v4.f32 	{%f261, %f262, %f263, %f264}, [%rd3];
	st.global.v4.f32 	[%rd48], {%f261, %f262, %f263, %f264};
	ld.local.v4.f32 	{%f265, %f266, %f267, %f268}, [%rd3+16];
	st.global.v4.f32 	[%rd48+16], {%f265, %f266, %f267, %f268};
	bra.uni 	$L__BB0_66;
$L__BB0_65:
	shl.b32 	%r171, %r3, 2;
	add.s32 	%r172, %r171, %r2;
	mul.lo.s32 	%r173, %r1, 1984;
	cvt.u64.u32 	%rd41, %r173;
	add.s64 	%rd42, %rd2, %rd41;
	mul.wide.u32 	%rd43, %r172, 16;
	add.s64 	%rd44, %rd42, %rd43;
	ld.local.v4.f32 	{%f257, %f258, %f259, %f260}, [%rd3];
	st.global.v4.f32 	[%rd44], {%f257, %f258, %f259, %f260};
$L__BB0_66:
	ret;

}


// ===== COMPILED SASS (sm_100) =====

	.target	sm_100

	.elftype	@"ET_EXEC"


//--------------------- .note.nv.tkinfo           --------------------------
	.section	.note.nv.tkinfo,"",@"SHT_NOTE"
	.sectionflags	@"SHF_NOTE_NV_TKINFO"
	.tkinfo
        /*0018*/ 	.word	0x00000002
        /*0030*/ 	.string	""
        /*0030*/ 	.string	"ptxas"
        /*0030*/ 	.string	"Cuda compilation tools, release 13.0, V13.0.88"
        /*0030*/ 	.string	"Build cuda_13.0.r13.0/compiler.36424714_0"
        /*0030*/ 	.string	"-arch sm_100 -m 64 "



//--------------------- .note.nv.cuinfo           --------------------------
	.section	.note.nv.cuinfo,"",@"SHT_NOTE"
	.sectionflags	@"SHF_NOTE_NV_CUINFO"
        /*0018*/ 	.short	0x0002
        /*001a*/ 	.short	0x0064
        /*001c*/ 	.short	0x0082
	.zero		2


//--------------------- .nv.info                  --------------------------
	.section	.nv.info,"",@"SHT_CUDA_INFO"
	.align	4


	//----- nvinfo : EIATTR_REGCOUNT
	.align		4
        /*0000*/ 	.byte	0x04, 0x2f
        /*0002*/ 	.short	(.L_11 - .L_10)
	.align		4
.L_10:
        /*0004*/ 	.word	index@(_Z22reorder_fp16_i4_kernelILi4ELi32ELi128ELi4096EEvP6__halfPsPaS3_S1_S1_i)
        /*0008*/ 	.word	0x00000020


	//----- nvinfo : EIATTR_FRAME_SIZE
	.align		4
.L_11:
        /*000c*/ 	.byte	0x04, 0x11
        /*000e*/ 	.short	(.L_13 - .L_12)
	.align		4
.L_12:
        /*0010*/ 	.word	index@($__internal_1_$__cuda_sm3x_div_rn_noftz_f32_slowpath)
        /*0014*/ 	.word	0x00000040


	//----- nvinfo : EIATTR_FRAME_SIZE
	.align		4
.L_13:
        /*0018*/ 	.byte	0x04, 0x11
        /*001a*/ 	.short	(.L_15 - .L_14)
	.align		4
.L_14:
        /*001c*/ 	.word	index@($__internal_0_$__cuda_sm20_rcp_rn_f32_slowpath)
        /*0020*/ 	.word	0x00000040


	//----- nvinfo : EIATTR_FRAME_SIZE
	.align		4
.L_15:
        /*0024*/ 	.byte	0x04, 0x11
        /*0026*/ 	.short	(.L_17 - .L_16)
	.align		4
.L_16:
        /*0028*/ 	.word	index@(_Z22reorder_fp16_i4_kernelILi4ELi32ELi128ELi4096EEvP6__halfPsPaS3_S1_S1_i)
        /*002c*/ 	.word	0x00000040


	//----- nvinfo : EIATTR_MIN_STACK_SIZE
	.align		4
.L_17:
        /*0030*/ 	.byte	0x04, 0x12
        /*0032*/ 	.short	(.L_19 - .L_18)
	.align		4
.L_18:
        /*0034*/ 	.word	index@(_Z22reorder_fp16_i4_kernelILi4ELi32ELi128ELi4096EEvP6__halfPsPaS3_S1_S1_i)
        /*0038*/ 	.word	0x00000040
.L_19:


//--------------------- .nv.compat                --------------------------
	.section	.nv.compat,"",@"SHT_CUDA_COMPAT_INFO"
	.align	4
        /*0000*/ 	.byte	0x02, 0x09, 0x00, 0x00, 0x02, 0x02, 0x01, 0x00, 0x02, 0x05, 0x05, 0x00, 0x03, 0x07, 0x01, 0x01
        /*0010*/ 	.byte	0x02, 0x03, 0x00, 0x00, 0x02, 0x06, 0x01, 0x00, 0x04, 0x0b, 0x08, 0x00, 0x01, 0x00, 0x00, 0x00
        /*0020*/ 	.byte	0x00, 0x00, 0x00, 0x00


//--------------------- .nv.info._Z22reorder_fp16_i4_kernelILi4ELi32ELi128ELi4096EEvP6__halfPsPaS3_S1_S1_i --------------------------
	.section	.nv.info._Z22reorder_fp16_i4_kernelILi4ELi32ELi128ELi4096EEvP6__halfPsPaS3_S1_S1_i,"",@"SHT_CUDA_INFO"
	.sectionflags	@""
	.align	4


	//----- nvinfo : EIATTR_CUDA_API_VERSION
	.align		4
        /*0000*/ 	.byte	0x04, 0x37
        /*0002*/ 	.short	(.L_21 - .L_20)
.L_20:
        /*0004*/ 	.word	0x00000082


	//----- nvinfo : EIATTR_KPARAM_INFO
	.align		4
.L_21:
        /*0008*/ 	.byte	0x04, 0x17
        /*000a*/ 	.short	(.L_23 - .L_22)
.L_22:
        /*000c*/ 	.word	0x00000000
        /*0010*/ 	.short	0x0006
        /*0012*/ 	.short	0x0030
        /*0014*/ 	.byte	0x00, 0xf0, 0x11, 0x00


	//----- nvinfo : EIATTR_KPARAM_INFO
	.align		4
.L_23:
        /*0018*/ 	.byte	0x04, 0x17
        /*001a*/ 	.short	(.L_25 - .L_24)
.L_24:
        /*001c*/ 	.word	0x00000000
        /*0020*/ 	.short	0x0005
        /*0022*/ 	.short	0x0028
        /*0024*/ 	.byte	0x00, 0xf5, 0x21, 0x00


	//----- nvinfo : EIATTR_KPARAM_INFO
	.align		4
.L_25:
        /*0028*/ 	.byte	0x04, 0x17
        /*002a*/ 	.short	(.L_27 - .L_26)
.L_26:
        /*002c*/ 	.word	0x00000000
        /*0030*/ 	.short	0x0004
        /*0032*/ 	.short	0x0020
        /*0034*/ 	.byte	0x00, 0xf5, 0x21, 0x00


	//----- nvinfo : EIATTR_KPARAM_INFO
	.align		4
.L_27:
        /*0038*/ 	.byte	0x04, 0x17
        /*003a*/ 	.short	(.L_29 - .L_28)
.L_28:
        /*003c*/ 	.word	0x00000000
        /*0040*/ 	.short	0x0003
        /*0042*/ 	.short	0x0018
        /*0044*/ 	.byte	0x00, 0xf5, 0x21, 0x00


	//----- nvinfo : EIATTR_KPARAM_INFO
	.align		4
.L_29:
        /*0048*/ 	.byte	0x04, 0x17
        /*004a*/ 	.short	(.L_31 - .L_30)
.L_30:
        /*004c*/ 	.word	0x00000000
        /*0050*/ 	.short	0x0002
        /*0052*/ 	.short	0x0010
        /*0054*/ 	.byte	0x00, 0xf5, 0x21, 0x00


	//----- nvinfo : EIATTR_KPARAM_INFO
	.align		4
.L_31:
        /*0058*/ 	.byte	0x04, 0x17
        /*005a*/ 	.short	(.L_33 - .L_32)
.L_32:
        /*005c*/ 	.word	0x00000000
        /*0060*/ 	.short	0x0001
        /*0062*/ 	.short	0x0008
        /*0064*/ 	.byte	0x00, 0xf5, 0x21, 0x00


	//----- nvinfo : EIATTR_KPARAM_INFO
	.align		4
.L_33:
        /*0068*/ 	.byte	0x04, 0x17
        /*006a*/ 	.short	(.L_35 - .L_34)
.L_34:
        /*006c*/ 	.word	0x00000000
        /*0070*/ 	.short	0x0000
        /*0072*/ 	.short	0x0000
        /*0074*/ 	.byte	0x00, 0xf5, 0x21, 0x00


	//----- nvinfo : EIATTR_SPARSE_MMA_MASK
	.align		4
.L_35:
        /*0078*/ 	.byte	0x03, 0x50
        /*007a*/ 	.short	0x0000


	//----- nvinfo : EIATTR_MAXREG_COUNT
	.align		4
        /*007c*/ 	.byte	0x03, 0x1b
        /*007e*/ 	.short	0x00ff


	//----- nvinfo : EIATTR_NUM_BARRIERS
	.align		4
        /*0080*/ 	.byte	0x02, 0x4c
        /*0082*/ 	.byte	0x01
	.zero		1


	//----- nvinfo : EIATTR_MERCURY_ISA_VERSION
	.align		4
        /*0084*/ 	.byte	0x03, 0x5f
        /*0086*/ 	.short	0x0101


	//----- nvinfo : EIATTR_COOP_GROUP_MASK_REGIDS
	.align		4
        /*0088*/ 	.byte	0x04, 0x29
        /*008a*/ 	.short	(.L_37 - .L_36)


	//   ....[0]....
.L_36:
        /*008c*/ 	.word	0xffffffff


	//   ....[1]....
        /*0090*/ 	.word	0xffffffff


	//   ....[2]....
        /*0094*/ 	.word	0xffffffff


	//   ....[3]....
        /*0098*/ 	.word	0xffffffff


	//----- nvinfo : EIATTR_COOP_GROUP_INSTR_OFFSETS
	.align		4
.L_37:
        /*009c*/ 	.byte	0x04, 0x28
        /*009e*/ 	.short	(.L_39 - .L_38)


	//   ....[0]....
.L_38:
        /*00a0*/ 	.word	0x000001e0


	//   ....[1]....
        /*00a4*/ 	.word	0x00000870


	//   ....[2]....
        /*00a8*/ 	.word	0x00000880


	//   ....[3]....
        /*00ac*/ 	.word	0x00000920


	//----- nvinfo : EIATTR_VRC_CTA_INIT_COUNT
	.align		4
.L_39:
        /*00b0*/ 	.byte	0x02, 0x4a
	.zero		1
	.zero		1


	//----- nvinfo : EIATTR_EXIT_INSTR_OFFSETS
	.align		4
        /*00b4*/ 	.byte	0x04, 0x1c
        /*00b6*/ 	.short	(.L_41 - .L_40)


	//   ....[0]....
.L_40:
        /*00b8*/ 	.word	0x00002310


	//   ....[1]....
        /*00bc*/ 	.word	0x000023a0


	//----- nvinfo : EIATTR_CRS_STACK_SIZE
	.align		4
.L_41:
        /*00c0*/ 	.byte	0x04, 0x1e
        /*00c2*/ 	.short	(.L_43 - .L_42)
.L_42:
        /*00c4*/ 	.word	0x00000000


	//----- nvinfo : EIATTR_CBANK_PARAM_SIZE
	.align		4
.L_43:
        /*00c8*/ 	.byte	0x03, 0x19
        /*00ca*/ 	.short	0x0034


	//----- nvinfo : EIATTR_PARAM_CBANK
	.align		4
        /*00cc*/ 	.byte	0x04, 0x0a
        /*00ce*/ 	.short	(.L_45 - .L_44)
	.align		4
.L_44:
        /*00d0*/ 	.word	index@(.nv.constant0._Z22reorder_fp16_i4_kernelILi4ELi32ELi128ELi4096EEvP6__halfPsPaS3_S1_S1_i)
        /*00d4*/ 	.short	0x0380
        /*00d6*/ 	.short	0x0034


	//----- nvinfo : EIATTR_SW_WAR
	.align		4
.L_45:
        /*00d8*/ 	.byte	0x04, 0x36
        /*00da*/ 	.short	(.L_47 - .L_46)
.L_46:
        /*00dc*/ 	.word	0x00000008
.L_47:


//--------------------- .nv.callgraph             --------------------------
	.section	.nv.callgraph,"",@"SHT_CUDA_CALLGRAPH"
	.align	4
	.sectionentsize	8
	.align		4
        /*0000*/ 	.word	0x00000000
	.align		4
        /*0004*/ 	.word	0xffffffff
	.align		4
        /*0008*/ 	.word	0x00000000
	.align		4
        /*000c*/ 	.word	0xfffffffe
	.align		4
        /*0010*/ 	.word	0x00000000
	.align		4
        /*0014*/ 	.word	0xfffffffd
	.align		4
        /*0018*/ 	.word	0x00000000
	.align		4
        /*001c*/ 	.word	0xfffffffc


//--------------------- .nv.constant4             --------------------------
	.section	.nv.constant4,"a",@progbits
	.align	8
	.align		8
.nv.constant4:
        /*0000*/ 	.dword	_ZN41_INTERNAL_a738919c_4_k_cu_4b704fd4_1535404cuda3std3__443_GLOBAL__N__a738919c_4_k_cu_4b704fd4_1535406ignoreE
	.align		8
        /*0008*/ 	.dword	_ZN41_INTERNAL_a738919c_4_k_cu_4b704fd4_1535404cuda3std3__45__cpo5beginE
	.align		8
        /*0010*/ 	.dword	_ZN41_INTERNAL_a738919c_4_k_cu_4b704fd4_1535404cuda3std3__45__cpo3endE
	.align		8
        /*0018*/ 	.dword	_ZN41_INTERNAL_a738919c_4_k_cu_4b704fd4_1535404cuda3std3__45__cpo6cbeginE
	.align		8
        /*0020*/ 	.dword	_ZN41_INTERNAL_a738919c_4_k_cu_4b704fd4_1535404cuda3std3__45__cpo4cendE
	.align		8
        /*0028*/ 	.dword	_ZN41_INTERNAL_a738919c_4_k_cu_4b704fd4_1535404cuda3std3__419piecewise_constructE
	.align		8
        /*0030*/ 	.dword	_ZN41_INTERNAL_a738919c_4_k_cu_4b704fd4_1535404cuda3std3__48in_placeE
	.align		8
        /*0038*/ 	.dword	_ZN41_INTERNAL_a738919c_4_k_cu_4b704fd4_1535404cuda3std6ranges3__45__cpo4swapE
	.align		8
        /*0040*/ 	.dword	_ZN41_INTERNAL_a738919c_4_k_cu_4b704fd4_1535404cuda3std6ranges3__45__cpo9iter_moveE
	.align		8
        /*0048*/ 	.dword	_ZN41_INTERNAL_a738919c_4_k_cu_4b704fd4_1535404cuda3std6ranges3__45__cpo7advanceE


//--------------------- .text._Z22reorder_fp16_i4_kernelILi4ELi32ELi128ELi4096EEvP6__halfPsPaS3_S1_S1_i --------------------------
	.section	.text._Z22reorder_fp16_i4_kernelILi4ELi32ELi128ELi4096EEvP6__halfPsPaS3_S1_S1_i,"ax",@progbits
	.align	128
        .global         _Z22reorder_fp16_i4_kernelILi4ELi32ELi128ELi4096EEvP6__halfPsPaS3_S1_S1_i
        .type           _Z22reorder_fp16_i4_kernelILi4ELi32ELi128ELi4096EEvP6__halfPsPaS3_S1_S1_i,@function
        .size           _Z22reorder_fp16_i4_kernelILi4ELi32ELi128ELi4096EEvP6__halfPsPaS3_S1_S1_i,(.L_x_33 - _Z22reorder_fp16_i4_kernelILi4ELi32ELi128ELi4096EEvP6__halfPsPaS3_S1_S1_i)
        .other          _Z22reorder_fp16_i4_kernelILi4ELi32ELi128ELi4096EEvP6__halfPsPaS3_S1_S1_i,@"STO_CUDA_ENTRY STV_DEFAULT"
_Z22reorder_fp16_i4_kernelILi4ELi32ELi128ELi4096EEvP6__halfPsPaS3_S1_S1_i:
.text._Z22reorder_fp16_i4_kernelILi4ELi32ELi128ELi4096EEvP6__halfPsPaS3_S1_S1_i:
[----:B------:R-:W0:Y:S01]  /*0000*/  LDC R1, c[0x0][0x37c] ;  /* 0x0000df00ff017b82 */ /* 0x000e220000000800 */
[----:B------:R-:W1:Y:S07]  /*0010*/  S2R R21, SR_CTAID.X ;  /* 0x0000000000157919 */ /* 0x000e6e0000002500 */
[----:B------:R-:W2:Y:S01]  /*0020*/  LDC.64 R2, c[0x0][0x380] ;  /* 0x0000e000ff027b82 */ /* 0x000ea20000000a00 */
[----:B------:R-:W3:Y:S01]  /*0030*/  LDCU.64 UR6, c[0x0][0x358] ;  /* 0x00006b00ff0677ac */ /* 0x000ee20008000a00 */
[----:B0-----:R-:W-:Y:S01]  /*0040*/  VIADD R1, R1, 0xffffffc0 ;  /* 0xffffffc001017836 */ /* 0x001fe20000000000 */
[----:B------:R-:W0:Y:S01]  /*0050*/  S2R R20, SR_TID.X ;  /* 0x0000000000147919 */ /* 0x000e220000002100 */
[----:B------:R-:W0:Y:S04]  /*0060*/  S2R R23, SR_TID.Y ;  /* 0x0000000000177919 */ /* 0x000e280000002200 */
[----:B------:R-:W4:Y:S01]  /*0070*/  S2UR UR5, SR_CgaCtaId ;  /* 0x00000000000579c3 */ /* 0x000f220000008800 */
[----:B------:R-:W-:-:S07]  /*0080*/  UMOV UR4, 0x400 ;  /* 0x0000040000047882 */ /* 0x000fce0000000000 */
[----:B------:R-:W5:Y:S01]  /*0090*/  LDC.64 R24, c[0x0][0x388] ;  /* 0x0000e200ff187b82 */ /* 0x000f620000000a00 */
[----:B-1----:R-:W-:-:S04]  /*00a0*/  IMAD.SHL.U32 R5, R21, 0x1000, RZ ;  /* 0x0000100015057824 */ /* 0x002fc800078e00ff */
[----:B--2---:R-:W-:-:S04]  /*00b0*/  IMAD.WIDE.U32 R2, R5, 0x2, R2 ;  /* 0x0000000205027825 */ /* 0x004fc800078e0002 */
[----:B0-----:R-:W-:-:S04]  /*00c0*/  IMAD R0, R23, 0x4, R20 ;  /* 0x0000000417007824 */ /* 0x001fc800078e0214 */
[----:B------:R-:W-:-:S05]  /*00d0*/  IMAD.SHL.U32 R27, R0, 0x10, RZ ;  /* 0x00000010001b7824 */ /* 0x000fca00078e00ff */
[----:B------:R-:W-:-:S05]  /*00e0*/  IADD3 R2, P0, PT, R2, R27, RZ ;  /* 0x0000001b02027210 */ /* 0x000fca0007f1e0ff */
[----:B------:R-:W-:-:S05]  /*00f0*/  IMAD.X R3, RZ, RZ, R3, P0 ;  /* 0x000000ffff037224 */ /* 0x000fca00000e0603 */
[----:B---3--:R-:W2:Y:S04]  /*0100*/  LDG.E.128 R4, desc[UR6][R2.64] ;  /* 0x0000000602047981 */ /* 0x008ea8000c1e1d00 */
[----:B------:R-:W3:Y:S04]  /*0110*/  LDG.E.128 R8, desc[UR6][R2.64+0x800] ;  /* 0x0008000602087981 */ /* 0x000ee8000c1e1d00 */
[----:B------:R-:W3:Y:S04]  /*0120*/  LDG.E.128 R12, desc[UR6][R2.64+0x1000] ;  /* 0x00100006020c7981 */ /* 0x000ee8000c1e1d00 */
[----:B------:R5:W3:Y:S01]  /*0130*/  LDG.E.128 R16, desc[UR6][R2.64+0x1800] ;  /* 0x0018000602107981 */ /* 0x000ae2000c1e1d00 */
[----:B----4-:R-:W-:Y:S01]  /*0140*/  ULEA UR5, UR5, UR4, 0x18 ;  /* 0x0000000405057291 */ /* 0x010fe2000f8ec0ff */
[----:B------:R-:W-:-:S02]  /*0150*/  IMAD.SHL.U32 R29, R0, 0x20, RZ ;  /* 0x00000020001d7824 */ /* 0x000fc400078e00ff */
[----:B------:R-:W-:Y:S01]  /*0160*/  IMAD.MOV.U32 R0, RZ, RZ, RZ ;  /* 0x000000ffff007224 */ /* 0x000fe200078e00ff */
[----:B------:R-:W-:Y:S01]  /*0170*/  UMOV UR4, URZ ;  /* 0x000000ff00047c82 */ /* 0x000fe20008000000 */
[----:B-----5:R-:W-:-:S04]  /*0180*/  IMAD.WIDE.U32 R2, R29, 0x2, R24 ;  /* 0x000000021d027825 */ /* 0x020fc800078e0018 */
[----:B------:R-:W-:Y:S01]  /*0190*/  IMAD.MOV.U32 R25, RZ, RZ, RZ ;  /* 0x000000ffff197224 */ /* 0x000fe200078e00ff */
[----:B--2---:R0:W-:Y:S04]  /*01a0*/  STS.128 [R27+UR5], R4 ;  /* 0x000000041b007988 */ /* 0x0041e80008000c05 */
[----:B---3--:R0:W-:Y:S04]  /*01b0*/  STS.128 [R27+UR5+0x800], R8 ;  /* 0x000800081b007988 */ /* 0x0081e80008000c05 */
[----:B------:R0:W-:Y:S04]  /*01c0*/  STS.128 [R27+UR5+0x1000], R12 ;  /* 0x0010000c1b007988 */ /* 0x0001e80008000c05 */
[----:B------:R0:W-:Y:S01]  /*01d0*/  STS.128 [R27+UR5+0x1800], R16 ;  /* 0x001800101b007988 */ /* 0x0001e20008000c05 */
[----:B------:R-:W-:Y:S06]  /*01e0*/  BAR.SYNC.DEFER_BLOCKING 0x0 ;  /* 0x0000000000007b1d */ /* 0x000fec0000010000 */
.L_x_0:
[----:B0-----:R-:W-:-:S05]  /*01f0*/  IADD3 R4, P0, PT, R2, R0, RZ ;  /* 0x0000000002047210 */ /* 0x001fca0007f1e0ff */
[----:B------:R-:W-:-:S05]  /*0200*/  IMAD.X R5, R3, 0x1, R25, P0 ;  /* 0x0000000103057824 */ /* 0x000fca00000e0619 */
[----:B-1----:R-:W2:Y:S04]  /*0210*/  LDG.E.U16 R6, desc[UR6][R4.64] ;  /* 0x0000000604067981 */ /* 0x002ea8000c1e1500 */
[----:B------:R-:W3:Y:S04]  /*0220*/  LDG.E.U16 R7, desc[UR6][R4.64+0x2] ;  /* 0x0000020604077981 */ /* 0x000ee8000c1e1500 */
[----:B------:R-:W4:Y:S04]  /*0230*/  LDG.E.U16 R8, desc[UR6][R4.64+0x4] ;  /* 0x0000040604087981 */ /* 0x000f28000c1e1500 */
[----:B------:R-:W5:Y:S01]  /*0240*/  LDG.E.U16 R9, desc[UR6][R4.64+0x6] ;  /* 0x0000060604097981 */ /* 0x000f62000c1e1500 */
[----:B------:R-:W-:-:S04]  /*0250*/  UIADD3 UR4, UPT, UPT, UR4, 0x4, URZ ;  /* 0x0000000404047890 */ /* 0x000fc8000fffe0ff */
[----:B------:R-:W-:Y:S01]  /*0260*/  UISETP.NE.AND UP0, UPT, UR4, 0x20, UPT ;  /* 0x000000200400788c */ /* 0x000fe2000bf05270 */
[----:B--2---:R-:W-:Y:S02]  /*0270*/  PRMT R6, R6, 0x9910, RZ ;  /* 0x0000991006067816 */ /* 0x004fe400000000ff */
[----:B---3--:R-:W-:Y:S02]  /*0280*/  PRMT R7, R7, 0x9910, RZ ;  /* 0x0000991007077816 */ /* 0x008fe400000000ff */
[----:B------:R-:W-:Y:S02]  /*0290*/  LEA R6, R6, UR5, 0x1 ;  /* 0x0000000506067c11 */ /* 0x000fe4000f8e08ff */
[----:B----4-:R-:W-:Y:S02]  /*02a0*/  PRMT R8, R8, 0x9910, RZ ;  /* 0x0000991008087816 */ /* 0x010fe400000000ff */
[----:B------:R-:W-:Y:S02]  /*02b0*/  LEA R7, R7, UR5, 0x1 ;  /* 0x0000000507077c11 */ /* 0x000fe4000f8e08ff */
[----:B-----5:R-:W-:Y:S01]  /*02c0*/  PRMT R9, R9, 0x9910, RZ ;  /* 0x0000991009097816 */ /* 0x020fe200000000ff */
[----:B------:R-:W-:Y:S01]  /*02d0*/  LDS.U16 R6, [R6] ;  /* 0x0000000006067984 */ /* 0x000fe20000000400 */
[----:B------:R-:W-:Y:S01]  /*02e0*/  LEA R4, R8, UR5, 0x1 ;  /* 0x0000000508047c11 */ /* 0x000fe2000f8e08ff */
[----:B------:R-:W-:Y:S01]  /*02f0*/  IMAD.IADD R8, R1, 0x1, R0 ;  /* 0x0000000101087824 */ /* 0x000fe200078e0200 */
[----:B------:R-:W-:Y:S01]  /*0300*/  LEA R5, R9, UR5, 0x1 ;  /* 0x0000000509057c11 */ /* 0x000fe2000f8e08ff */
[----:B------:R-:W0:Y:S01]  /*0310*/  LDS.U16 R7, [R7] ;  /* 0x0000000007077984 */ /* 0x000e220000000400 */
[----:B------:R-:W-:-:S03]  /*0320*/  IADD3 R0, P0, PT, R0, 0x8, RZ ;  /* 0x0000000800007810 */ /* 0x000fc60007f1e0ff */
[----:B------:R-:W-:Y:S02]  /*0330*/  LDS.U16 R4, [R4] ;  /* 0x0000000004047984 */ /* 0x000fe40000000400 */
[----:B------:R-:W-:Y:S02]  /*0340*/  IMAD.X R25, RZ, RZ, R25, P0 ;  /* 0x000000ffff197224 */ /* 0x000fe400000e0619 */
[----:B------:R-:W1:Y:S01]  /*0350*/  LDS.U16 R5, [R5] ;  /* 0x0000000005057984 */ /* 0x000e620000000400 */
[----:B0-----:R-:W-:Y:S02]  /*0360*/  PRMT R6, R6, 0x5410, R7 ;  /* 0x0000541006067816 */ /* 0x001fe40000000007 */
[----:B-1----:R-:W-:-:S05]  /*0370*/  PRMT R7, R4, 0x5410, R5 ;  /* 0x0000541004077816 */ /* 0x002fca0000000005 */
[----:B------:R1:W-:Y:S01]  /*0380*/  STL.64 [R8], R6 ;  /* 0x0000000608007387 */ /* 0x0003e20000100a00 */
[----:B------:R-:W-:Y:S05]  /*0390*/  BRA.U UP0, `(.L_x_0) ;  /* 0xfffffffd00947547 */ /* 0x000fea000b83ffff */
[----:B------:R-:W-:Y:S01]  /*03a0*/  IMAD.MOV.U32 R2, RZ, RZ, -0x38800000 ;  /* 0xc7800000ff027424 */ /* 0x000fe200078e00ff */
[----:B------:R-:W-:Y:S01]  /*03b0*/  UMOV UR4, URZ ;  /* 0x000000ff00047c82 */ /* 0x000fe20008000000 */
[----:B------:R-:W-:-:S07]  /*03c0*/  IMAD.MOV.U32 R0, RZ, RZ, R1 ;  /* 0x000000ffff007224 */ /* 0x000fce00078e0001 */
.L_x_1:
[----:B-1----:R0:W2:Y:S01]  /*03d0*/  LDL.64 R6, [R0] ;  /* 0x0000000000067983 */ /* 0x0020a20000100a00 */
[----:B------:R-:W-:-:S04]  /*03e0*/  UIADD3 UR4, UPT, UPT, UR4, 0x4, URZ ;  /* 0x0000000404047890 */ /* 0x000fc8000fffe0ff */
[----:B------:R-:W-:Y:S01]  /*03f0*/  UISETP.NE.AND UP0, UPT, UR4, 0x8, UPT ;  /* 0x000000080400788c */ /* 0x000fe2000bf05270 */
[----:B0-----:R-:W-:Y:S02]  /*0400*/  VIADD R0, R0, 0x8 ;  /* 0x0000000800007836 */ /* 0x001fe40000000000 */
[--C-:B--2---:R-:W-:Y:S02]  /*0410*/  HADD2.F32 R3, -RZ, R6.reuse.H0_H0 ;  /* 0x20000006ff037230 */ /* 0x104fe40000004100 */
[----:B------:R-:W-:-:S03]  /*0420*/  HADD2.F32 R5, -RZ, R6.H1_H1 ;  /* 0x30000006ff057230 */ /* 0x000fc60000004100 */
[----:B------:R-:W-:-:S04]  /*0430*/  FSETP.GT.AND P0, PT, R2, |R3|, PT ;  /* 0x400000030200720b */ /* 0x000fc80003f04000 */
[----:B------:R-:W-:Y:S01]  /*0440*/  FSEL R2, R2, |R3|, P0 ;  /* 0x4000000302027208 */ /* 0x000fe20000000000 */
[----:B------:R-:W-:-:S03]  /*0450*/  HADD2.F32 R3, -RZ, R7.H0_H0 ;  /* 0x20000007ff037230 */ /* 0x000fc60000004100 */
[----:B------:R-:W-:-:S04]  /*0460*/  FSETP.GT.AND P0, PT, R2, |R5|, PT ;  /* 0x400000050200720b */ /* 0x000fc80003f04000 */
[----:B------:R-:W-:Y:S01]  /*0470*/  FSEL R2, R2, |R5|, P0 ;  /* 0x4000000502027208 */ /* 0x000fe20000000000 */
[----:B------:R-:W-:-:S03]  /*0480*/  HADD2.F32 R5, -RZ, R7.H1_H1 ;  /* 0x30000007ff057230 */ /* 0x000fc60000004100 */
[----:B------:R-:W-:-:S04]  /*0490*/  FSETP.GT.AND P0, PT, R2, |R3|, PT ;  /* 0x400000030200720b */ /* 0x000fc80003f04000 */
[----:B------:R-:W-:-:S04]  /*04a0*/  FSEL R2, R2, |R3|, P0 ;  /* 0x4000000302027208 */ /* 0x000fc80000000000 */
[----:B------:R-:W-:-:S04]  /*04b0*/  FSETP.GT.AND P0, PT, R2, |R5|, PT ;  /* 0x400000050200720b */ /* 0x000fc80003f04000 */
[----:B------:R-:W-:Y:S01]  /*04c0*/  FSEL R2, R2, |R5|, P0 ;  /* 0x4000000502027208 */ /* 0x000fe20000000000 */
[----:B------:R-:W-:Y:S08]  /*04d0*/  BRA.U UP0, `(.L_x_1) ;  /* 0xfffffffd00bc7547 */ /* 0x000ff0000b83ffff */
[----:B------:R-:W-:Y:S01]  /*04e0*/  VIADD R0, R1, 0x10 ;  /* 0x0000001001007836 */ /* 0x000fe20000000000 */
[----:B------:R-:W-:-:S06]  /*04f0*/  UMOV UR4, URZ ;  /* 0x000000ff00047c82 */ /* 0x000fcc0008000000 */
.L_x_2:
[----:B------:R0:W2:Y:S01]  /*0500*/  LDL.64 R6, [R0] ;  /* 0x0000000000067983 */ /* 0x0000a20000100a00 */
        /* <DEDUP_REMOVED lines=18> */
.L_x_3:
        /* <DEDUP_REMOVED lines=19> */
.L_x_4:
        /* <DEDUP_REMOVED lines=17> */
[----:B------:R-:W0:Y:S01]  /*0870*/  SHFL.BFLY PT, R3, R2, 0x2, 0x1f ;  /* 0x0c401f0002037f89 */ /* 0x000e2200000e0000 */
[----:B------:R-:W-:Y:S01]  /*0880*/  BAR.SYNC.DEFER_BLOCKING 0x0 ;  /* 0x0000000000007b1d */ /* 0x000fe20000010000 */
[----:B------:R-:W-:Y:S01]  /*0890*/  ISETP.NE.AND P1, PT, R23, 0x1f, PT ;  /* 0x0000001f1700780c */ /* 0x000fe20003f25270 */
[----:B------:R-:W-:-:S04]  /*08a0*/  IMAD.SHL.U32 R4, R21, 0x4, RZ ;  /* 0x0000000415047824 */ /* 0x000fc800078e00ff */
[----:B------:R-:W-:Y:S01]  /*08b0*/  BSSY.RECONVERGENT B0, `(.L_x_5) ;  /* 0x0000049000007945 */ /* 0x000fe20003800200 */
[----:B------:R-:W-:Y:S01]  /*08c0*/  IMAD.SHL.U32 R5, R21, 0x8, RZ ;  /* 0x0000000815057824 */ /* 0x000fe200078e00ff */
[----:B------:R-:W-:-:S04]  /*08d0*/  LOP3.LUT R4, R4, 0x7fffffc0, RZ, 0xc0, !PT ;  /* 0x7fffffc004047812 */ /* 0x000fc800078ec0ff */
[----:B------:R-:W-:Y:S02]  /*08e0*/  LOP3.LUT R5, R4, 0x38, R5, 0xf8, !PT ;  /* 0x0000003804057812 */ /* 0x000fe400078ef805 */
[----:B0-----:R-:W-:-:S04]  /*08f0*/  FSETP.GT.AND P0, PT, R2, R3, PT ;  /* 0x000000030200720b */ /* 0x001fc80003f04000 */
[----:B------:R-:W-:Y:S02]  /*0900*/  FSEL R3, R2, R3, P0 ;  /* 0x0000000302037208 */ /* 0x000fe40000000000 */
[----:B------:R-:W-:-:S03]  /*0910*/  SHF.R.U32.HI R2, RZ, 0x3, R21 ;  /* 0x00000003ff027819 */ /* 0x000fc60000011615 */
[----:B------:R-:W0:Y:S01]  /*0920*/  SHFL.BFLY PT, R0, R3, 0x1, 0x1f ;  /* 0x0c201f0003007f89 */ /* 0x000e2200000e0000 */
[----:B------:R-:W-:Y:S02]  /*0930*/  LOP3.LUT R2, R5, 0x1, R2, 0xf8, !PT ;  /* 0x0000000105027812 */ /* 0x000fe400078ef802 */
[----:B0-----:R-:W-:-:S04]  /*0940*/  FSETP.GT.AND P0, PT, R3, R0, PT ;  /* 0x000000000300720b */ /* 0x001fc80003f04000 */
[----:B------:R-:W-:Y:S01]  /*0950*/  FSEL R0, R3, R0, P0 ;  /* 0x0000000003007208 */ /* 0x000fe20000000000 */
[----:B------:R-:W-:Y:S08]  /*0960*/  @P1 BRA `(.L_x_6) ;  /* 0x0000000000781947 */ /* 0x000ff00003800000 */
[----:B------:R-:W-:Y:S01]  /*0970*/  IMAD.MOV.U32 R4, RZ, RZ, 0x3c010204 ;  /* 0x3c010204ff047424 */ /* 0x000fe200078e00ff */
[----:B------:R-:W0:Y:S01]  /*0980*/  FCHK P0, R0, 127 ;  /* 0x42fe000000007902 */ /* 0x000e220000000000 */
[----:B------:R-:W-:Y:S01]  /*0990*/  IMAD.MOV.U32 R3, RZ, RZ, 0x42fe0000 ;  /* 0x42fe0000ff037424 */ /* 0x000fe200078e00ff */
[----:B------:R-:W-:Y:S03]  /*09a0*/  BSSY.RECONVERGENT B1, `(.L_x_7) ;  /* 0x000000a000017945 */ /* 0x000fe60003800200 */
[----:B------:R-:W-:-:S04]  /*09b0*/  FFMA R3, R4, -R3, 1 ;  /* 0x3f80000004037423 */ /* 0x000fc80000000803 */
[----:B------:R-:W-:-:S04]  /*09c0*/  FFMA R3, R3, R4, 0.0078740157186985015869 ;  /* 0x3c01020403037423 */ /* 0x000fc80000000004 */
[----:B------:R-:W-:-:S04]  /*09d0*/  FFMA R4, R0, R3, RZ ;  /* 0x0000000300047223 */ /* 0x000fc800000000ff */
[----:B------:R-:W-:-:S04]  /*09e0*/  FFMA R5, R4, -127, R0 ;  /* 0xc2fe000004057823 */ /* 0x000fc80000000000 */
[----:B------:R-:W-:Y:S01]  /*09f0*/  FFMA R3, R3, R5, R4 ;  /* 0x0000000503037223 */ /* 0x000fe20000000004 */
[----:B0-----:R-:W-:Y:S06]  /*0a00*/  @!P0 BRA `(.L_x_8) ;  /* 0x00000000000c8947 */ /* 0x001fec0003800000 */
[----:B------:R-:W-:Y:S01]  /*0a10*/  IMAD.MOV.U32 R3, RZ, RZ, 0x42fe0000 ;  /* 0x42fe0000ff037424 */ /* 0x000fe200078e00ff */
[----:B------:R-:W-:-:S07]  /*0a20*/  MOV R4, 0xa40 ;  /* 0x00000a4000047802 */ /* 0x000fce0000000f00 */
[----:B------:R-:W-:Y:S05]  /*0a30*/  CALL.REL.NOINC `($__internal_1_$__cuda_sm3x_div_rn_noftz_f32_slowpath) ;  /* 0x0000001c002c7944 */ /* 0x000fea0003c00000 */
.L_x_8:
[----:B------:R-:W-:Y:S05]  /*0a40*/  BSYNC.RECONVERGENT B1 ;  /* 0x0000000000017941 */ /* 0x000fea0003800200 */
.L_x_7:
[----:B------:R-:W-:Y:S01]  /*0a50*/  ISETP.NE.AND P0, PT, R20, RZ, PT ;  /* 0x000000ff1400720c */ /* 0x000fe20003f05270 */
[----:B------:R-:W-:Y:S02]  /*0a60*/  IMAD.MOV.U32 R0, RZ, RZ, R3 ;  /* 0x000000ffff007224 */ /* 0x000fe400078e0003 */
[----:B------:R-:W-:Y:S02]  /*0a70*/  IMAD.MOV.U32 R18, RZ, RZ, -0x80 ;  /* 0xffffff80ff127424 */ /* 0x000fe400078e00ff */
[----:B------:R-:W-:-:S08]  /*0a80*/  IMAD.MOV.U32 R19, RZ, RZ, 0x7f ;  /* 0x0000007fff137424 */ /* 0x000fd000078e00ff */
[----:B------:R-:W-:Y:S05]  /*0a90*/  @P0 BRA `(.L_x_9) ;  /* 0x0000000000a80947 */ /* 0x000fea0003800000 */
[----:B------:R-:W0:Y:S01]  /*0aa0*/  LDC.64 R4, c[0x0][0x3a0] ;  /* 0x0000e800ff047b82 */ /* 0x000e220000000a00 */
[----:B------:R-:W-:-:S04]  /*0ab0*/  F2FP.F16.F32.PACK_AB R6, RZ, R0 ;  /* 0x00000000ff06723e */ /* 0x000fc800000000ff */
[----:B------:R-:W-:Y:S01]  /*0ac0*/  PRMT R7, R6, 0x7610, R7 ;  /* 0x0000761006077816 */ /* 0x000fe20000000007 */
[--C-:B0-----:R-:W-:Y:S01]  /*0ad0*/  IMAD.WIDE.U32 R2, R2, 0x2, R4.reuse ;  /* 0x0000000202027825 */ /* 0x101fe200078e0004 */
[C---:B------:R-:W-:Y:S02]  /*0ae0*/  PRMT R4, R6.reuse, 0x7610, R4 ;  /* 0x0000761006047816 */ /* 0x040fe40000000004 */
[----:B------:R-:W-:Y:S02]  /*0af0*/  PRMT R5, R6, 0x7610, R5 ;  /* 0x0000761006057816 */ /* 0x000fe40000000005 */
[----:B------:R0:W-:Y:S04]  /*0b00*/  STG.E.U16 desc[UR6][R2.64], R6 ;  /* 0x0000000602007986 */ /* 0x0001e8000c101506 */
[----:B------:R0:W-:Y:S04]  /*0b10*/  STG.E.U16 desc[UR6][R2.64+0x4], R4 ;  /* 0x0000040402007986 */ /* 0x0001e8000c101506 */
[----:B------:R0:W-:Y:S04]  /*0b20*/  STG.E.U16 desc[UR6][R2.64+0x8], R5 ;  /* 0x0000080502007986 */ /* 0x0001e8000c101506 */
[----:B------:R0:W-:Y:S01]  /*0b30*/  STG.E.U16 desc[UR6][R2.64+0xc], R7 ;  /* 0x00000c0702007986 */ /* 0x0001e2000c101506 */
[----:B------:R-:W-:Y:S05]  /*0b40*/  BRA `(.L_x_9) ;  /* 0x00000000007c7947 */ /* 0x000fea0003800000 */
.L_x_6:
[----:B------:R-:W-:Y:S01]  /*0b50*/  IMAD.MOV.U32 R4, RZ, RZ, 0x3e124925 ;  /* 0x3e124925ff047424 */ /* 0x000fe200078e00ff */
[----:B------:R-:W0:Y:S01]  /*0b60*/  FCHK P0, R0, 7 ;  /* 0x40e0000000007902 */ /* 0x000e220000000000 */
[----:B------:R-:W-:Y:S01]  /*0b70*/  IMAD.MOV.U32 R3, RZ, RZ, 0x40e00000 ;  /* 0x40e00000ff037424 */ /* 0x000fe200078e00ff */
[----:B------:R-:W-:Y:S03]  /*0b80*/  BSSY.RECONVERGENT B1, `(.L_x_10) ;  /* 0x000000a000017945 */ /* 0x000fe60003800200 */
[----:B------:R-:W-:-:S04]  /*0b90*/  FFMA R3, R4, -R3, 1 ;  /* 0x3f80000004037423 */ /* 0x000fc80000000803 */
[----:B------:R-:W-:-:S04]  /*0ba0*/  FFMA R3, R3, R4, 0.14285714924335479736 ;  /* 0x3e12492503037423 */ /* 0x000fc80000000004 */
[----:B------:R-:W-:-:S04]  /*0bb0*/  FFMA R4, R0, R3, RZ ;  /* 0x0000000300047223 */ /* 0x000fc800000000ff */
[----:B------:R-:W-:-:S04]  /*0bc0*/  FFMA R5, R4, -7, R0 ;  /* 0xc0e0000004057823 */ /* 0x000fc80000000000 */
[----:B------:R-:W-:Y:S01]  /*0bd0*/  FFMA R3, R3, R5, R4 ;  /* 0x0000000503037223 */ /* 0x000fe20000000004 */
[----:B0-----:R-:W-:Y:S06]  /*0be0*/  @!P0 BRA `(.L_x_11) ;  /* 0x00000000000c8947 */ /* 0x001fec0003800000 */
[----:B------:R-:W-:Y:S01]  /*0bf0*/  IMAD.MOV.U32 R3, RZ, RZ, 0x40e00000 ;  /* 0x40e00000ff037424 */ /* 0x000fe200078e00ff */
[----:B------:R-:W-:-:S07]  /*0c00*/  MOV R4, 0xc20 ;  /* 0x00000c2000047802 */ /* 0x000fce0000000f00 */
[----:B------:R-:W-:Y:S05]  /*0c10*/  CALL.REL.NOINC `($__internal_1_$__cuda_sm3x_div_rn_noftz_f32_slowpath) ;  /* 0x0000001800b47944 */ /* 0x000fea0003c00000 */
.L_x_11:
[----:B------:R-:W-:Y:S05]  /*0c20*/  BSYNC.RECONVERGENT B1 ;  /* 0x0000000000017941 */ /* 0x000fea0003800200 */
.L_x_10:
[----:B------:R-:W-:Y:S01]  /*0c30*/  ISETP.NE.AND P0, PT, R20, RZ, PT ;  /* 0x000000ff1400720c */ /* 0x000fe20003f05270 */
[----:B------:R-:W-:Y:S02]  /*0c40*/  IMAD.MOV.U32 R0, RZ, RZ, R3 ;  /* 0x000000ffff007224 */ /* 0x000fe400078e0003 */
[----:B------:R-:W-:Y:S02]  /*0c50*/  IMAD.MOV.U32 R18, RZ, RZ, -0x8 ;  /* 0xfffffff8ff127424 */ /* 0x000fe400078e00ff */
[----:B------:R-:W-:-:S08]  /*0c60*/  IMAD.MOV.U32 R19, RZ, RZ, 0x7 ;  /* 0x00000007ff137424 */ /* 0x000fd000078e00ff */
[----:B------:R-:W-:Y:S05]  /*0c70*/  @P0 BRA `(.L_x_9) ;  /* 0x0000000000300947 */ /* 0x000fea0003800000 */
[----:B------:R-:W0:Y:S01]  /*0c80*/  LDC.64 R4, c[0x0][0x3a8] ;  /* 0x0000ea00ff047b82 */ /* 0x000e220000000a00 */
[----:B------:R-:W1:Y:S01]  /*0c90*/  LDCU UR4, c[0x0][0x3b0] ;  /* 0x00007600ff0477ac */ /* 0x000e620008000800 */
[----:B------:R-:W-:-:S04]  /*0ca0*/  F2FP.F16.F32.PACK_AB R6, RZ, R0 ;  /* 0x00000000ff06723e */ /* 0x000fc800000000ff */
[----:B------:R-:W-:Y:S01]  /*0cb0*/  PRMT R7, R6, 0x7610, R7 ;  /* 0x0000761006077816 */ /* 0x000fe20000000007 */
[----:B-1----:R-:W-:-:S04]  /*0cc0*/  IMAD R3, R23, UR4, R2 ;  /* 0x0000000417037c24 */ /* 0x002fc8000f8e0202 */
[--C-:B0-----:R-:W-:Y:S01]  /*0cd0*/  IMAD.WIDE R2, R3, 0x2, R4.reuse ;  /* 0x0000000203027825 */ /* 0x101fe200078e0204 */
[C---:B------:R-:W-:Y:S02]  /*0ce0*/  PRMT R4, R6.reuse, 0x7610, R4 ;  /* 0x0000761006047816 */ /* 0x040fe40000000004 */
[----:B------:R-:W-:Y:S02]  /*0cf0*/  PRMT R5, R6, 0x7610, R5 ;  /* 0x0000761006057816 */ /* 0x000fe40000000005 */
[----:B------:R1:W-:Y:S04]  /*0d00*/  STG.E.U16 desc[UR6][R2.64], R6 ;  /* 0x0000000602007986 */ /* 0x0003e8000c101506 */
[----:B------:R1:W-:Y:S04]  /*0d10*/  STG.E.U16 desc[UR6][R2.64+0x4], R4 ;  /* 0x0000040402007986 */ /* 0x0003e8000c101506 */
[----:B------:R1:W-:Y:S04]  /*0d20*/  STG.E.U16 desc[UR6][R2.64+0x8], R5 ;  /* 0x0000080502007986 */ /* 0x0003e8000c101506 */
[----:B------:R1:W-:Y:S02]  /*0d30*/  STG.E.U16 desc[UR6][R2.64+0xc], R7 ;  /* 0x00000c0702007986 */ /* 0x0003e4000c101506 */
.L_x_9:
[----:B------:R-:W-:Y:S05]  /*0d40*/  BSYNC.RECONVERGENT B0 ;  /* 0x0000000000007941 */ /* 0x000fea0003800200 */
.L_x_5:
[----:B01----:R-:W-:Y:S01]  /*0d50*/  VIADD R2, R0, 0x1800000 ;  /* 0x0180000000027836 */ /* 0x003fe20000000000 */
[----:B------:R-:W-:Y:S04]  /*0d60*/  BSSY.RECONVERGENT B0, `(.L_x_12) ;  /* 0x000000c000007945 */ /* 0x000fe80003800200 */
[----:B------:R-:W-:-:S04]  /*0d70*/  LOP3.LUT R2, R2, 0x7f800000, RZ, 0xc0, !PT ;  /* 0x7f80000002027812 */ /* 0x000fc800078ec0ff */
[----:B------:R-:W-:-:S13]  /*0d80*/  ISETP.GT.U32.AND P0, PT, R2, 0x1ffffff, PT ;  /* 0x01ffffff0200780c */ /* 0x000fda0003f04070 */
[----:B------:R-:W-:Y:S05]  /*0d90*/  @P0 BRA `(.L_x_13) ;  /* 0x0000000000100947 */ /* 0x000fea0003800000 */
[----:B------:R-:W-:-:S07]  /*0da0*/  MOV R4, 0xdc0 ;  /* 0x00000dc000047802 */ /* 0x000fce0000000f00 */
[----:B------:R-:W-:Y:S05]  /*0db0*/  CALL.REL.NOINC `($__internal_0_$__cuda_sm20_rcp_rn_f32_slowpath) ;  /* 0x00000014007c7944 */ /* 0x000fea0003c00000 */
[----:B------:R-:W-:Y:S01]  /*0dc0*/  IMAD.MOV.U32 R22, RZ, RZ, R3 ;  /* 0x000000ffff167224 */ /* 0x000fe200078e0003 */
[----:B------:R-:W-:Y:S06]  /*0dd0*/  BRA `(.L_x_14) ;  /* 0x0000000000107947 */ /* 0x000fec0003800000 */
.L_x_13:
[----:B------:R-:W0:Y:S02]  /*0de0*/  MUFU.RCP R3, R0 ;  /* 0x0000000000037308 */ /* 0x000e240000001000 */
[----:B0-----:R-:W-:-:S04]  /*0df0*/  FFMA R2, R3, R0, -1 ;  /* 0xbf80000003027423 */ /* 0x001fc80000000000 */
[----:B------:R-:W-:-:S04]  /*0e00*/  FADD.FTZ R2, -R2, -RZ ;  /* 0x800000ff02027221 */ /* 0x000fc80000010100 */
[----:B------:R-:W-:-:S07]  /*0e10*/  FFMA R22, R3, R2, R3 ;  /* 0x0000000203167223 */ /* 0x000fce0000000003 */
.L_x_14:
[----:B------:R-:W-:Y:S05]  /*0e20*/  BSYNC.RECONVERGENT B0 ;  /* 0x0000000000007941 */ /* 0x000fea0003800200 */
.L_x_12:
[----:B------:R-:W2:Y:S04]  /*0e30*/  LDL R25, [R1] ;  /* 0x0000000001197983 */ /* 0x000ea80000100800 */
[----:B------:R-:W3:Y:S04]  /*0e40*/  LDL R16, [R1+0x4] ;  /* 0x0000040001107983 */ /* 0x000ee80000100800 */
[----:B------:R-:W4:Y:S04]  /*0e50*/  LDL R15, [R1+0x8] ;  /* 0x00000800010f7983 */ /* 0x000f280000100800 */
[----:B------:R-:W5:Y:S04]  /*0e60*/  LDL R14, [R1+0xc] ;  /* 0x00000c00010e7983 */ /* 0x000f680000100800 */
        /* <DEDUP_REMOVED lines=10> */
[----:B------:R-:W5:Y:S01]  /*0f10*/  LDL R5, [R1+0x38] ;  /* 0x0000380001057983 */ /* 0x000f620000100800 */
[----:B------:R-:W-:-:S03]  /*0f20*/  IMAD.MOV.U32 R4, RZ, RZ, 0x3f000000 ;  /* 0x3f000000ff047424 */ /* 0x000fc600078e00ff */
[----:B------:R-:W5:Y:S01]  /*0f30*/  LDL R3, [R1+0x3c] ;  /* 0x00003c0001037983 */ /* 0x000f620000100800 */
[----:B------:R-:W-:Y:S01]  /*0f40*/  ISETP.NE.AND P0, PT, R23, 0x1f, PT ;  /* 0x0000001f1700780c */ /* 0x000fe20003f05270 */
[----:B--2---:R-:W-:-:S05]  /*0f50*/  HADD2.F32 R17, -RZ, R25.H0_H0 ;  /* 0x20000019ff117230 */ /* 0x004fca0000004100 */
[----:B------:R-:W-:-:S05]  /*0f60*/  FMUL R17, R17, R22 ;  /* 0x0000001611117220 */ /* 0x000fca0000400000 */
[----:B------:R-:W-:-:S05]  /*0f70*/  LOP3.LUT R24, R4, 0x80000000, R17, 0xb8, !PT ;  /* 0x8000000004187812 */ /* 0x000fca00078eb811 */
[----:B------:R-:W-:Y:S01]  /*0f80*/  FADD.RZ R24, R17, R24 ;  /* 0x0000001811187221 */ /* 0x000fe2000000c000 */
[----:B------:R-:W-:-:S05]  /*0f90*/  HADD2.F32 R25, -RZ, R25.H1_H1 ;  /* 0x30000019ff197230 */ /* 0x000fca0000004100 */
[----:B------:R-:W0:Y:S01]  /*0fa0*/  F2I.TRUNC.NTZ R24, R24 ;  /* 0x0000001800187305 */ /* 0x000e22000020f100 */
[----:B------:R-:W-:-:S05]  /*0fb0*/  FMUL R25, R25, R22 ;  /* 0x0000001619197220 */ /* 0x000fca0000400000 */
[----:B------:R-:W-:-:S05]  /*0fc0*/  LOP3.LUT R26, R4, 0x80000000, R25, 0xb8, !PT ;  /* 0x80000000041a7812 */ /* 0x000fca00078eb819 */
[----:B------:R-:W-:Y:S01]  /*0fd0*/  FADD.RZ R26, R25, R26 ;  /* 0x0000001a191a7221 */ /* 0x000fe2000000c000 */
[----:B0-----:R-:W-:-:S05]  /*0fe0*/  VIMNMX R17, PT, PT, R24, R19, PT ;  /* 0x0000001318117248 */ /* 0x001fca0003fe0100 */
[----:B------:R-:W0:Y:S01]  /*0ff0*/  F2I.TRUNC.NTZ R26, R26 ;  /* 0x0000001a001a7305 */ /* 0x000e22000020f100 */
[----:B------:R-:W-:Y:S01]  /*1000*/  VIMNMX R28, PT, PT, R17, R18, !PT ;  /* 0x00000012111c7248 */ /* 0x000fe20007fe0100 */
[--C-:B---3--:R-:W-:Y:S02]  /*1010*/  HADD2.F32 R17, -RZ, R16.reuse.H0_H0 ;  /* 0x20000010ff117230 */ /* 0x108fe40000004100 */
[----:B------:R-:W-:-:S03]  /*1020*/  HADD2.F32 R16, -RZ, R16.H1_H1 ;  /* 0x30000010ff107230 */ /* 0x000fc60000004100 */
[-C--:B------:R-:W-:Y:S02]  /*1030*/  FMUL R27, R17, R22.reuse ;  /* 0x00000016111b7220 */ /* 0x080fe40000400000 */
[----:B------:R-:W-:-:S03]  /*1040*/  FMUL R17, R16, R22 ;  /* 0x0000001610117220 */ /* 0x000fc60000400000 */
[C---:B------:R-:W-:Y:S02]  /*1050*/  LOP3.LUT R16, R4.reuse, 0x80000000, R27, 0xb8, !PT ;  /* 0x8000000004107812 */ /* 0x040fe400078eb81b */
[----:B------:R-:W-:Y:S02]  /*1060*/  LOP3.LUT R24, R4, 0x80000000, R17, 0xb8, !PT ;  /* 0x8000000004187812 */ /* 0x000fe400078eb811 */
[----:B0-----:R-:W-:Y:S01]  /*1070*/  VIMNMX R25, PT, PT, R26, R19, PT ;  /* 0x000000131a197248 */ /* 0x001fe20003fe0100 */
[----:B------:R-:W-:Y:S02]  /*1080*/  FADD.RZ R16, R27, R16 ;  /* 0x000000101b107221 */ /* 0x000fe4000000c000 */
[----:B------:R-:W-:Y:S01]  /*1090*/  FADD.RZ R17, R17, R24 ;  /* 0x0000001811117221 */ /* 0x000fe2000000c000 */
[----:B------:R-:W-:Y:S02]  /*10a0*/  VIMNMX R25, PT, PT, R25, R18, !PT ;  /* 0x0000001219197248 */ /* 0x000fe40007fe0100 */
[----:B------:R-:W-:Y:S01]  /*10b0*/  @P0 LOP3.LUT R24, R28, 0xf, RZ, 0xc0, !PT ;  /* 0x0000000f1c180812 */ /* 0x000fe200078ec0ff */
[----:B------:R-:W0:Y:S01]  /*10c0*/  F2I.TRUNC.NTZ R16, R16 ;  /* 0x0000001000107305 */ /* 0x000e22000020f100 */
[----:B------:R-:W-:Y:S01]  /*10d0*/  @!P0 PRMT R29, R25, 0x7604, R28 ;  /* 0x00007604191d8816 */ /* 0x000fe2000000001c */
[----:B----4-:R-:W-:-:S02]  /*10e0*/  HADD2.F32 R27, -RZ, R15.H0_H0 ;  /* 0x2000000fff1b7230 */ /* 0x010fc40000004100 */
[----:B------:R-:W-:-:S04]  /*10f0*/  @P0 IMAD R24, R25, 0x10, R24 ;  /* 0x0000001019180824 */ /* 0x000fc800078e0218 */
[----:B------:R-:W1:Y:S01]  /*1100*/  F2I.TRUNC.NTZ R17, R17 ;  /* 0x0000001100117305 */ /* 0x000e62000020f100 */
[----:B------:R-:W-:Y:S01]  /*1110*/  @!P0 STL.U16 [R1], R29 ;  /* 0x0000001d01008387 */ /* 0x000fe20000100400 */
[-C--:B------:R-:W-:Y:S01]  /*1120*/  FMUL R27, R27, R22.reuse ;  /* 0x000000161b1b7220 */ /* 0x080fe20000400000 */
[----:B------:R-:W-:Y:S02]  /*1130*/  HADD2.F32 R15, -RZ, R15.H1_H1 ;  /* 0x3000000fff0f7230 */ /* 0x000fe40000004100 */
[----:B------:R2:W-:Y:S01]  /*1140*/  @P0 STL.U8 [R1], R24 ;  /* 0x0000001801000387 */ /* 0x0005e20000100000 */
[----:B------:R-:W-:Y:S02]  /*1150*/  ISETP.NE.AND P0, PT, R23, 0x1f, PT ;  /* 0x0000001f1700780c */ /* 0x000fe40003f05270 */
[----:B------:R-:W-:Y:S01]  /*1160*/  LOP3.LUT R26, R4, 0x80000000, R27, 0xb8, !PT ;  /* 0x80000000041a7812 */ /* 0x000fe200078eb81b */
[----:B------:R-:W-:Y:S01]  /*1170*/  FMUL R15, R15, R22 ;  /* 0x000000160f0f7220 */ /* 0x000fe20000400000 */
[----:B0-----:R-:W-:-:S03]  /*1180*/  VIMNMX R25, PT, PT, R16, R19, PT ;  /* 0x0000001310197248 */ /* 0x001fc60003fe0100 */
[----:B------:R-:W-:Y:S01]  /*1190*/  FADD.RZ R28, R27, R26 ;  /* 0x0000001a1b1c7221 */ /* 0x000fe2000000c000 */
[----:B------:R-:W-:Y:S02]  /*11a0*/  LOP3.LUT R16, R4, 0x80000000, R15, 0xb8, !PT ;  /* 0x8000000004107812 */ /* 0x000fe400078eb80f */
[----:B-1----:R-:W-:Y:S02]  /*11b0*/  VIMNMX R27, PT, PT, R17, R19, PT ;  /* 0x00000013111b7248 */ /* 0x002fe40003fe0100 */
[-C--:B------:R-:W-:Y:S01]  /*11c0*/  VIMNMX R25, PT, PT, R25, R18.reuse, !PT ;  /* 0x0000001219197248 */ /* 0x080fe20007fe0100 */
[----:B------:R-:W-:Y:S01]  /*11d0*/  FADD.RZ R17, R15, R16 ;  /* 0x000000100f117221 */ /* 0x000fe2000000c000 */
[----:B------:R-:W-:Y:S01]  /*11e0*/  VIMNMX R27, PT, PT, R27, R18, !PT ;  /* 0x000000121b1b7248 */ /* 0x000fe20007fe0100 */
[----:B-----5:R-:W-:Y:S01]  /*11f0*/  HADD2.F32 R15, -RZ, R14.H0_H0 ;  /* 0x2000000eff0f7230 */ /* 0x020fe20000004100 */
[----:B--2---:R-:W-:Y:S02]  /*1200*/  @P0 LOP3.LUT R24, R25, 0xf, RZ, 0xc0, !PT ;  /* 0x0000000f19180812 */ /* 0x004fe400078ec0ff */
[----:B------:R-:W-:-:S03]  /*1210*/  @!P0 PRMT R26, R27, 0x7604, R25 ;  /* 0x000076041b1a8816 */ /* 0x000fc60000000019 */
[----:B------:R-:W-:Y:S02]  /*1220*/  @P0 IMAD R24, R27, 0x10, R24 ;  /* 0x000000101b180824 */ /* 0x000fe400078e0218 */
[-C--:B------:R-:W-:Y:S01]  /*1230*/  FMUL R27, R15, R22.reuse ;  /* 0x000000160f1b7220 */ /* 0x080fe20000400000 */
[----:B------:R-:W-:Y:S01]  /*1240*/  HADD2.F32 R15, -RZ, R14.H1_H1 ;  /* 0x3000000eff0f7230 */ /* 0x000fe20000004100 */
[----:B------:R0:W1:Y:S04]  /*1250*/  F2I.TRUNC.NTZ R16, R28 ;  /* 0x0000001c00107305 */ /* 0x000068000020f100 */
[----:B------:R-:W-:Y:S01]  /*1260*/  FMUL R15, R15, R22 ;  /* 0x000000160f0f7220 */ /* 0x000fe20000400000 */
[----:B------:R-:W-:-:S04]  /*1270*/  LOP3.LUT R14, R4, 0x80000000, R27, 0xb8, !PT ;  /* 0x80000000040e7812 */ /* 0x000fc800078eb81b */
[----:B0-----:R-:W-:Y:S01]  /*1280*/  LOP3.LUT R28, R4, 0x80000000, R15, 0xb8, !PT ;  /* 0x80000000041c7812 */ /* 0x001fe200078eb80f */
[----:B------:R-:W-:Y:S01]  /*1290*/  FADD.RZ R14, R27, R14 ;  /* 0x0000000e1b0e7221 */ /* 0x000fe2000000c000 */
[----:B------:R-:W0:Y:S03]  /*12a0*/  F2I.TRUNC.NTZ R17, R17 ;  /* 0x0000001100117305 */ /* 0x000e26000020f100 */
[----:B------:R-:W-:Y:S01]  /*12b0*/  FADD.RZ R28, R15, R28 ;  /* 0x0000001c0f1c7221 */ /* 0x000fe2000000c000 */
[----:B------:R-:W-:Y:S01]  /*12c0*/  HADD2.F32 R15, -RZ, R13.H0_H0 ;  /* 0x2000000dff0f7230 */ /* 0x000fe20000004100 */
[----:B------:R2:W-:Y:S03]  /*12d0*/  @P0 STL.U8 [R1+0x1], R24 ;  /* 0x0000011801000387 */ /* 0x0005e60000100000 */
[----:B------:R-:W3:Y:S01]  /*12e0*/  F2I.TRUNC.NTZ R14, R14 ;  /* 0x0000000e000e7305 */ /* 0x000ee2000020f100 */
[----:B-1----:R-:W-:Y:S01]  /*12f0*/  VIMNMX R25, PT, PT, R16, R19, PT ;  /* 0x0000001310197248 */ /* 0x002fe20003fe0100 */
[----:B--2---:R-:W-:-:S06]  /*1300*/  FMUL R24, R15, R22 ;  /* 0x000000160f187220 */ /* 0x004fcc0000400000 */
[----:B------:R-:W1:Y:S01]  /*1310*/  F2I.TRUNC.NTZ R28, R28 ;  /* 0x0000001c001c7305 */ /* 0x000e62000020f100 */
[----:B------:R-:W-:Y:S01]  /*1320*/  HADD2.F32 R15, -RZ, R13.H1_H1 ;  /* 0x3000000dff0f7230 */ /* 0x000fe20000004100 */
[----:B------:R-:W-:Y:S02]  /*1330*/  LOP3.LUT R13, R4, 0x80000000, R24, 0xb8, !PT ;  /* 0x80000000040d7812 */ /* 0x000fe400078eb818 */
[-C--:B0-----:R-:W-:Y:S02]  /*1340*/  VIMNMX R27, PT, PT, R17, R19.reuse, PT ;  /* 0x00000013111b7248 */ /* 0x081fe40003fe0100 */
[----:B------:R-:W-:Y:S01]  /*1350*/  FMUL R15, R15, R22 ;  /* 0x000000160f0f7220 */ /* 0x000fe20000400000 */
[-C--:B------:R-:W-:Y:S01]  /*1360*/  VIMNMX R25, PT, PT, R25, R18.reuse, !PT ;  /* 0x0000001219197248 */ /* 0x080fe20007fe0100 */
[----:B------:R-:W-:Y:S01]  /*1370*/  FADD.RZ R24, R24, R13 ;  /* 0x0000000d18187221 */ /* 0x000fe2000000c000 */
[----:B---3--:R-:W-:Y:S02]  /*1380*/  VIMNMX R13, PT, PT, R14, R19, PT ;  /* 0x000000130e0d7248 */ /* 0x008fe40003fe0100 */
[----:B------:R-:W-:-:S02]  /*1390*/  VIMNMX R27, PT, PT, R27, R18, !PT ;  /* 0x000000121b1b7248 */ /* 0x000fc40007fe0100 */
[----:B------:R-:W-:Y:S02]  /*13a0*/  @P0 LOP3.LUT R16, R25, 0xf, RZ, 0xc0, !PT ;  /* 0x0000000f19100812 */ /* 0x000fe400078ec0ff */
[----:B------:R-:W-:Y:S02]  /*13b0*/  LOP3.LUT R14, R4, 0x80000000, R15, 0xb8, !PT ;  /* 0x80000000040e7812 */ /* 0x000fe400078eb80f */
[----:B-1----:R-:W-:Y:S01]  /*13c0*/  VIMNMX R17, PT, PT, R28, R19, PT ;  /* 0x000000131c117248 */ /* 0x002fe20003fe0100 */
[----:B------:R0:W-:Y:S01]  /*13d0*/  @!P0 STL.U16 [R1+0x2], R26 ;  /* 0x0000021a01008387 */ /* 0x0001e20000100400 */
[-C--:B------:R-:W-:Y:S01]  /*13e0*/  VIMNMX R28, PT, PT, R13, R18.reuse, !PT ;  /* 0x000000120d1c7248 */ /* 0x080fe20007fe0100 */
[----:B------:R-:W-:Y:S01]  /*13f0*/  @P0 IMAD R16, R27, 0x10, R16 ;  /* 0x000000101b100824 */ /* 0x000fe200078e0210 */
[----:B------:R-:W-:Y:S02]  /*1400*/  VIMNMX R17, PT, PT, R17, R18, !PT ;  /* 0x0000001211117248 */ /* 0x000fe40007fe0100 */
[----:B0-----:R-:W-:Y:S01]  /*1410*/  @!P0 PRMT R26, R27, 0x7604, R25 ;  /* 0x000076041b1a8816 */ /* 0x001fe20000000019 */
[----:B------:R-:W-:-:S02]  /*1420*/  HADD2.F32 R27, -RZ, R12.H0_H0 ;  /* 0x2000000cff1b7230 */ /* 0x000fc40000004100 */
[----:B------:R-:W-:Y:S01]  /*1430*/  FADD.RZ R25, R15, R14 ;  /* 0x0000000e0f197221 */ /* 0x000fe2000000c000 */
[----:B------:R-:W-:Y:S01]  /*1440*/  @P0 LOP3.LUT R14, R28, 0xf, RZ, 0xc0, !PT ;  /* 0x0000000f1c0e0812 */ /* 0x000fe200078ec0ff */
[----:B------:R-:W-:Y:S01]  /*1450*/  HADD2.F32 R15, -RZ, R12.H1_H1 ;  /* 0x3000000cff0f7230 */ /* 0x000fe20000004100 */
[----:B------:R0:W-:Y:S01]  /*1460*/  @!P0 STL.U16 [R1+0x4], R26 ;  /* 0x0000041a01008387 */ /* 0x0001e20000100400 */
[-C--:B------:R-:W-:Y:S01]  /*1470*/  FMUL R27, R27, R22.reuse ;  /* 0x000000161b1b7220 */ /* 0x080fe20000400000 */
[----:B------:R-:W1:Y:S01]  /*1480*/  F2I.TRUNC.NTZ R13, R24 ;  /* 0x00000018000d7305 */ /* 0x000e62000020f100 */
[C---:B------:R-:W-:Y:S01]  /*1490*/  @!P0 PRMT R28, R17.reuse, 0x7604, R28 ;  /* 0x00007604111c8816 */ /* 0x040fe2000000001c */
[----:B------:R-:W-:Y:S02]  /*14a0*/  @P0 IMAD R14, R17, 0x10, R14 ;  /* 0x00000010110e0824 */ /* 0x000fe400078e020e */
[----:B------:R-:W-:Y:S01]  /*14b0*/  FMUL R17, R15, R22 ;  /* 0x000000160f117220 */ /* 0x000fe20000400000 */
[----:B------:R-:W-:-:S03]  /*14c0*/  LOP3.LUT R12, R4, 0x80000000, R27, 0xb8, !PT ;  /* 0x80000000040c7812 */ /* 0x000fc600078eb81b */
[----:B0-----:R0:W2:Y:S01]  /*14d0*/  F2I.TRUNC.NTZ R26, R25 ;  /* 0x00000019001a7305 */ /* 0x0010a2000020f100 */
[----:B------:R3:W-:Y:S01]  /*14e0*/  @P0 STL.U8 [R1+0x2], R16 ;  /* 0x0000021001000387 */ /* 0x0007e20000100000 */
[----:B------:R-:W-:Y:S01]  /*14f0*/  FADD.RZ R12, R27, R12 ;  /* 0x0000000c1b0c7221 */ /* 0x000fe2000000c000 */
[--C-:B------:R-:W-:Y:S01]  /*1500*/  HADD2.F32 R15, -RZ, R11.reuse.H0_H0 ;  /* 0x2000000bff0f7230 */ /* 0x100fe20000004100 */
[----:B---3--:R-:W-:Y:S01]  /*1510*/  LOP3.LUT R16, R4, 0x80000000, R17, 0xb8, !PT ;  /* 0x8000000004107812 */ /* 0x008fe200078eb811 */
[----:B------:R-:W-:-:S04]  /*1520*/  HADD2.F32 R11, -RZ, R11.H1_H1 ;  /* 0x3000000bff0b7230 */ /* 0x000fc80000004100 */
[----:B------:R-:W-:Y:S01]  /*1530*/  FADD.RZ R16, R17, R16 ;  /* 0x0000001011107221 */ /* 0x000fe2000000c000 */
[-C--:B------:R-:W-:Y:S01]  /*1540*/  FMUL R15, R15, R22.reuse ;  /* 0x000000160f0f7220 */ /* 0x080fe20000400000 */
[----:B------:R-:W3:Y:S01]  /*1550*/  F2I.TRUNC.NTZ R12, R12 ;  /* 0x0000000c000c7305 */ /* 0x000ee2000020f100 */
[-C--:B-1----:R-:W-:Y:S01]  /*1560*/  VIMNMX R13, PT, PT, R13, R19.reuse, PT ;  /* 0x000000130d0d7248 */ /* 0x082fe20003fe0100 */
[----:B0-----:R-:W-:Y:S01]  /*1570*/  HADD2.F32 R25, -RZ, R10.H0_H0 ;  /* 0x2000000aff197230 */ /* 0x001fe20000004100 */
[----:B--2---:R-:W-:Y:S01]  /*1580*/  VIMNMX R17, PT, PT, R26, R19, PT ;  /* 0x000000131a117248 */ /* 0x004fe20003fe0100 */
[----:B------:R-:W-:Y:S01]  /*1590*/  FMUL R11, R11, R22 ;  /* 0x000000160b0b7220 */ /* 0x000fe20000400000 */
[----:B------:R-:W-:-:S03]  /*15a0*/  VIMNMX R13, PT, PT, R13, R18, !PT ;  /* 0x000000120d0d7248 */ /* 0x000fc60007fe0100 */
[----:B------:R-:W0:Y:S01]  /*15b0*/  F2I.TRUNC.NTZ R16, R16 ;  /* 0x0000001000107305 */ /* 0x000e22000020f100 */
[----:B------:R-:W-:Y:S01]  /*15c0*/  VIMNMX R17, PT, PT, R17, R18, !PT ;  /* 0x0000001211117248 */ /* 0x000fe20007fe0100 */
[----:B------:R-:W-:Y:S01]  /*15d0*/  FMUL R25, R25, R22 ;  /* 0x0000001619197220 */ /* 0x000fe20000400000 */
[C---:B------:R-:W-:Y:S01]  /*15e0*/  LOP3.LUT R24, R4.reuse, 0x80000000, R15, 0xb8, !PT ;  /* 0x8000000004187812 */ /* 0x040fe200078eb80f */
[----:B------:R1:W-:Y:S01]  /*15f0*/  @!P0 STL.U16 [R1+0x6], R28 ;  /* 0x0000061c01008387 */ /* 0x0003e20000100400 */
[----:B------:R-:W-:-:S03]  /*1600*/  LOP3.LUT R26, R4, 0x80000000, R11, 0xb8, !PT ;  /* 0x80000000041a7812 */ /* 0x000fc600078eb80b */
[----:B------:R2:W-:Y:S01]  /*1610*/  @P0 STL.U8 [R1+0x3], R14 ;  /* 0x0000030e01000387 */ /* 0x0005e20000100000 */
[----:B------:R-:W-:Y:S01]  /*1620*/  FADD.RZ R24, R15, R24 ;  /* 0x000000180f187221 */ /* 0x000fe2000000c000 */
[----:B------:R-:W-:Y:S02]  /*1630*/  LOP3.LUT R15, R4, 0x80000000, R25, 0xb8, !PT ;  /* 0x80000000040f7812 */ /* 0x000fe400078eb819 */
[----:B-1----:R-:W-:Y:S02]  /*1640*/  @!P0 PRMT R28, R17, 0x7604, R13 ;  /* 0x00007604111c8816 */ /* 0x002fe4000000000d */
[----:B--2---:R-:W-:Y:S01]  /*1650*/  @P0 LOP3.LUT R14, R13, 0xf, RZ, 0xc0, !PT ;  /* 0x0000000f0d0e0812 */ /* 0x004fe200078ec0ff */
[----:B------:R-:W-:Y:S02]  /*1660*/  HADD2.F32 R13, -RZ, R10.H1_H1 ;  /* 0x3000000aff0d7230 */ /* 0x000fe40000004100 */
[----:B------:R-:W-:Y:S02]  /*1670*/  FADD.RZ R10, R11, R26 ;  /* 0x0000001a0b0a7221 */ /* 0x000fe4000000c000 */
[----:B------:R-:W-:-:S02]  /*1680*/  @P0 IMAD R14, R17, 0x10, R14 ;  /* 0x00000010110e0824 */ /* 0x000fc400078e020e */
[----:B------:R-:W-:Y:S01]  /*1690*/  FMUL R11, R13, R22 ;  /* 0x000000160d0b7220 */ /* 0x000fe20000400000 */
[--C-:B------:R-:W-:Y:S01]  /*16a0*/  HADD2.F32 R17, -RZ, R9.reuse.H0_H0 ;  /* 0x20000009ff117230 */ /* 0x100fe20000004100 */
[-C--:B---3--:R-:W-:Y:S01]  /*16b0*/  VIMNMX R13, PT, PT, R12, R19.reuse, PT ;  /* 0x000000130c0d7248 */ /* 0x088fe20003fe0100 */
[----:B------:R-:W-:Y:S01]  /*16c0*/  FADD.RZ R12, R25, R15 ;  /* 0x0000000f190c7221 */ /* 0x000fe2000000c000 */
[----:B0-----:R-:W-:Y:S01]  /*16d0*/  VIMNMX R15, PT, PT, R16, R19, PT ;  /* 0x00000013100f7248 */ /* 0x001fe20003fe0100 */
[----:B------:R0:W-:Y:S01]  /*16e0*/  @!P0 STL.U16 [R1+0x8], R28 ;  /* 0x0000081c01008387 */ /* 0x0001e20000100400 */
[----:B------:R-:W1:Y:S01]  /*16f0*/  F2I.TRUNC.NTZ R24, R24 ;  /* 0x0000001800187305 */ /* 0x000e62000020f100 */
[----:B------:R-:W-:Y:S02]  /*1700*/  LOP3.LUT R26, R4, 0x80000000, R11, 0xb8, !PT ;  /* 0x80000000041a7812 */ /* 0x000fe400078eb80b */
[----:B0-----:R-:W-:Y:S01]  /*1710*/  VIMNMX R28, PT, PT, R13, R18, !PT ;  /* 0x000000120d1c7248 */ /* 0x001fe20007fe0100 */
[----:B------:R-:W-:Y:S01]  /*1720*/  FMUL R13, R17, R22 ;  /* 0x00000016110d7220 */ /* 0x000fe20000400000 */
[----:B------:R-:W-:Y:S01]  /*1730*/  VIMNMX R17, PT, PT, R15, R18, !PT ;  /* 0x000000120f117248 */ /* 0x000fe20007fe0100 */
[----:B------:R-:W-:-:S02]  /*1740*/  HADD2.F32 R15, -RZ, R9.H1_H1 ;  /* 0x30000009ff0f7230 */ /* 0x000fc40000004100 */
[----:B------:R-:W0:Y:S01]  /*1750*/  F2I.TRUNC.NTZ R10, R10 ;  /* 0x0000000a000a7305 */ /* 0x000e22000020f100 */
[C---:B------:R-:W-:Y:S02]  /*1760*/  LOP3.LUT R9, R4.reuse, 0x80000000, R13, 0xb8, !PT ;  /* 0x8000000004097812 */ /* 0x040fe400078eb80d */
[----:B------:R-:W-:Y:S01]  /*1770*/  FMUL R15, R15, R22 ;  /* 0x000000160f0f7220 */ /* 0x000fe20000400000 */
[----:B------:R-:W-:Y:S01]  /*1780*/  FADD.RZ R26, R11, R26 ;  /* 0x0000001a0b1a7221 */ /* 0x000fe2000000c000 */
[----:B------:R2:W-:Y:S03]  /*1790*/  @P0 STL.U8 [R1+0x4], R14 ;  /* 0x0000040e01000387 */ /* 0x0005e60000100000 */
[----:B------:R3:W4:Y:S01]  /*17a0*/  F2I.TRUNC.NTZ R16, R12 ;  /* 0x0000000c00107305 */ /* 0x000722000020f100 */
[----:B------:R-:W-:Y:S02]  /*17b0*/  HADD2.F32 R11, -RZ, R8.H0_H0 ;  /* 0x20000008ff0b7230 */ /* 0x000fe40000004100 */
[----:B---3--:R-:W-:Y:S01]  /*17c0*/  FADD.RZ R12, R13, R9 ;  /* 0x000000090d0c7221 */ /* 0x008fe2000000c000 */
[----:B------:R-:W-:-:S02]  /*17d0*/  LOP3.LUT R13, R4, 0x80000000, R15, 0xb8, !PT ;  /* 0x80000000040d7812 */ /* 0x000fc400078eb80f */
[----:B--2---:R-:W-:Y:S01]  /*17e0*/  @P0 LOP3.LUT R14, R28, 0xf, RZ, 0xc0, !PT ;  /* 0x0000000f1c0e0812 */ /* 0x004fe200078ec0ff */
[----:B------:R-:W-:Y:S01]  /*17f0*/  FMUL R9, R11, R22 ;  /* 0x000000160b097220 */ /* 0x000fe20000400000 */
[----:B------:R-:W-:Y:S01]  /*1800*/  @!P0 PRMT R28, R17, 0x7604, R28 ;  /* 0x00007604111c8816 */ /* 0x000fe2000000001c */
[----:B------:R-:W-:Y:S01]  /*1810*/  FADD.RZ R15, R15, R13 ;  /* 0x0000000d0f0f7221 */ /* 0x000fe2000000c000 */
[-C--:B-1----:R-:W-:Y:S01]  /*1820*/  VIMNMX R11, PT, PT, R24, R19.reuse, PT ;  /* 0x00000013180b7248 */ /* 0x082fe20003fe0100 */
[----:B------:R-:W-:Y:S01]  /*1830*/  @P0 IMAD R14, R17, 0x10, R14 ;  /* 0x00000010110e0824 */ /* 0x000fe200078e020e */
[----:B0-----:R-:W-:Y:S01]  /*1840*/  VIMNMX R13, PT, PT, R10, R19, PT ;  /* 0x000000130a0d7248 */ /* 0x001fe20003fe0100 */
[----:B------:R-:W-:Y:S01]  /*1850*/  HADD2.F32 R17, -RZ, R8.H1_H1 ;  /* 0x30000008ff117230 */ /* 0x000fe20000004100 */
[----:B------:R0:W-:Y:S01]  /*1860*/  @!P0 STL.U16 [R1+0xa], R28 ;  /* 0x00000a1c01008387 */ /* 0x0001e20000100400 */
[----:B------:R-:W-:Y:S02]  /*1870*/  LOP3.LUT R8, R4, 0x80000000, R9, 0xb8, !PT ;  /* 0x8000000004087812 */ /* 0x000fe400078eb809 */
[-C--:B------:R-:W-:Y:S01]  /*1880*/  VIMNMX R25, PT, PT, R13, R18.reuse, !PT ;  /* 0x000000120d197248 */ /* 0x080fe20007fe0100 */
[----:B------:R-:W-:Y:S01]  /*1890*/  HADD2.F32 R13, -RZ, R2.H0_H0 ;  /* 0x20000002ff0d7230 */ /* 0x000fe20000004100 */
[----:B------:R-:W1:Y:S01]  /*18a0*/  F2I.TRUNC.NTZ R26, R26 ;  /* 0x0000001a001a7305 */ /* 0x000e62000020f100 */
[----:B0-----:R-:W-:Y:S01]  /*18b0*/  VIMNMX R28, PT, PT, R11, R18, !PT ;  /* 0x000000120b1c7248 */ /* 0x001fe20007fe0100 */
[----:B------:R-:W-:Y:S01]  /*18c0*/  FMUL R11, R17, R22 ;  /* 0x00000016110b7220 */ /* 0x000fe20000400000 */
[----:B------:R-:W-:-:S02]  /*18d0*/  FADD.RZ R17, R9, R8 ;  /* 0x0000000809117221 */ /* 0x000fc4000000c000 */
[----:B------:R-:W-:Y:S01]  /*18e0*/  @P0 LOP3.LUT R10, R28, 0xf, RZ, 0xc0, !PT ;  /* 0x0000000f1c0a0812 */ /* 0x000fe200078ec0ff */
[-C--:B------:R-:W-:Y:S01]  /*18f0*/  FMUL R24, R13, R22.reuse ;  /* 0x000000160d187220 */ /* 0x080fe20000400000 */
[C---:B------:R-:W-:Y:S02]  /*1900*/  LOP3.LUT R9, R4.reuse, 0x80000000, R11, 0xb8, !PT ;  /* 0x8000000004097812 */ /* 0x040fe400078eb80b */
[C---:B------:R-:W-:Y:S01]  /*1910*/  @!P0 PRMT R28, R25.reuse, 0x7604, R28 ;  /* 0x00007604191c8816 */ /* 0x040fe2000000001c */
[----:B------:R-:W-:Y:S01]  /*1920*/  @P0 IMAD R8, R25, 0x10, R10 ;  /* 0x0000001019080824 */ /* 0x000fe200078e020a */
[----:B------:R-:W-:Y:S01]  /*1930*/  LOP3.LUT R13, R4, 0x80000000, R24, 0xb8, !PT ;  /* 0x80000000040d7812 */ /* 0x000fe200078eb818 */
[----:B------:R-:W-:Y:S02]  /*1940*/  HADD2.F32 R25, -RZ, R2.H1_H1 ;  /* 0x30000002ff197230 */ /* 0x000fe40000004100 */
[----:B------:R-:W-:Y:S01]  /*1950*/  FADD.RZ R2, R11, R9 ;  /* 0x000000090b027221 */ /* 0x000fe2000000c000 */
[-C--:B----4-:R-:W-:Y:S01]  /*1960*/  VIMNMX R11, PT, PT, R16, R19.reuse, PT ;  /* 0x00000013100b7248 */ /* 0x090fe20003fe0100 */
[----:B------:R0:W-:Y:S01]  /*1970*/  @P0 STL.U8 [R1+0x5], R14 ;  /* 0x0000050e01000387 */ /* 0x0001e20000100000 */
[----:B------:R-:W-:Y:S01]  /*1980*/  FADD.RZ R24, R24, R13 ;  /* 0x0000000d18187221 */ /* 0x000fe2000000c000 */
[----:B------:R-:W-:Y:S01]  /*1990*/  FMUL R9, R25, R22 ;  /* 0x0000001619097220 */ /* 0x000fe20000400000 */
[----:B------:R-:W2:Y:S01]  /*19a0*/  F2I.TRUNC.NTZ R12, R12 ;  /* 0x0000000c000c7305 */ /* 0x000ea2000020f100 */
[----:B------:R3:W-:Y:S01]  /*19b0*/  @!P0 STL.U16 [R1+0xc], R28 ;  /* 0x00000c1c01008387 */ /* 0x0007e20000100400 */
[----:B-1----:R-:W-:-:S06]  /*19c0*/  VIMNMX R13, PT, PT, R26, R19, PT ;  /* 0x000000131a0d7248 */ /* 0x002fcc0003fe0100 */
[----:B0-----:R0:W1:Y:S01]  /*19d0*/  F2I.TRUNC.NTZ R14, R15 ;  /* 0x0000000f000e7305 */ /* 0x001062000020f100 */
[-C--:B---3--:R-:W-:Y:S01]  /*19e0*/  VIMNMX R28, PT, PT, R11, R18.reuse, !PT ;  /* 0x000000120b1c7248 */ /* 0x088fe20007fe0100 */
[----:B------:R3:W-:Y:S01]  /*19f0*/  @P0 STL.U8 [R1+0x6], R8 ;  /* 0x0000060801000387 */ /* 0x0007e20000100000 */
[----:B------:R-:W-:Y:S01]  /*1a00*/  LOP3.LUT R16, R4, 0x80000000, R9, 0xb8, !PT ;  /* 0x8000000004107812 */ /* 0x000fe200078eb809 */
[--C-:B0-----:R-:W-:Y:S02]  /*1a10*/  HADD2.F32 R15, -RZ, R7.reuse.H0_H0 ;  /* 0x20000007ff0f7230 */ /* 0x101fe40000004100 */
[----:B------:R-:W-:Y:S01]  /*1a20*/  HADD2.F32 R7, -RZ, R7.H1_H1 ;  /* 0x30000007ff077230 */ /* 0x000fe20000004100 */
[----:B------:R-:W-:Y:S02]  /*1a30*/  VIMNMX R13, PT, PT, R13, R18, !PT ;  /* 0x000000120d0d7248 */ /* 0x000fe40007fe0100 */
[-C--:B------:R-:W-:Y:S01]  /*1a40*/  FMUL R11, R15, R22.reuse ;  /* 0x000000160f0b7220 */ /* 0x080fe20000400000 */
[----:B---3--:R-:W-:Y:S01]  /*1a50*/  @P0 LOP3.LUT R8, R28, 0xf, RZ, 0xc0, !PT ;  /* 0x0000000f1c080812 */ /* 0x008fe200078ec0ff */
[----:B------:R-:W-:Y:S01]  /*1a60*/  FMUL R15, R7, R22 ;  /* 0x00000016070f7220 */ /* 0x000fe20000400000 */
[----:B------:R-:W-:Y:S01]  /*1a70*/  FADD.RZ R26, R9, R16 ;  /* 0x00000010091a7221 */ /* 0x000fe2000000c000 */
[----:B------:R-:W-:Y:S01]  /*1a80*/  @!P0 PRMT R28, R13, 0x7604, R28 ;  /* 0x000076040d1c8816 */ /* 0x000fe2000000001c */
[----:B------:R-:W-:-:S02]  /*1a90*/  HADD2.F32 R7, -RZ, R0.H0_H0 ;  /* 0x20000000ff077230 */ /* 0x000fc40000004100 */
[----:B------:R-:W-:Y:S01]  /*1aa0*/  @P0 IMAD R16, R13, 0x10, R8 ;  /* 0x000000100d100824 */ /* 0x000fe200078e0208 */
[C---:B------:R-:W-:Y:S02]  /*1ab0*/  LOP3.LUT R13, R4.reuse, 0x80000000, R15, 0xb8, !PT ;  /* 0x80000000040d7812 */ /* 0x040fe400078eb80f */
[----:B------:R-:W-:Y:S01]  /*1ac0*/  LOP3.LUT R8, R4, 0x80000000, R11, 0xb8, !PT ;  /* 0x8000000004087812 */ /* 0x000fe200078eb80b */
[----:B------:R0:W3:Y:S01]  /*1ad0*/  F2I.TRUNC.NTZ R10, R17 ;  /* 0x00000011000a7305 */ /* 0x0000e2000020f100 */
[----:B------:R-:W-:Y:S01]  /*1ae0*/  FMUL R7, R7, R22 ;  /* 0x0000001607077220 */ /* 0x000fe20000400000 */
[-C--:B--2---:R-:W-:Y:S01]  /*1af0*/  VIMNMX R9, PT, PT, R12, R19.reuse, PT ;  /* 0x000000130c097248 */ /* 0x084fe20003fe0100 */
[----:B------:R-:W-:Y:S01]  /*1b00*/  FADD.RZ R13, R15, R13 ;  /* 0x0000000d0f0d7221 */ /* 0x000fe2000000c000 */
[----:B------:R-:W-:Y:S01]  /*1b10*/  FADD.RZ R8, R11, R8 ;  /* 0x000000080b087221 */ /* 0x000fe2000000c000 */
[----:B------:R-:W-:Y:S01]  /*1b20*/  HADD2.F32 R15, -RZ, R0.H1_H1 ;  /* 0x30000000ff0f7230 */ /* 0x000fe20000004100 */
[----:B-1----:R-:W-:-:S02]  /*1b30*/  VIMNMX R11, PT, PT, R14, R19, PT ;  /* 0x000000130e0b7248 */ /* 0x002fc40003fe0100 */
[----:B------:R-:W1:Y:S01]  /*1b40*/  F2I.TRUNC.NTZ R2, R2 ;  /* 0x0000000200027305 */ /* 0x000e62000020f100 */
[----:B------:R-:W-:Y:S01]  /*1b50*/  VIMNMX R9, PT, PT, R9, R18, !PT ;  /* 0x0000001209097248 */ /* 0x000fe20007fe0100 */
[----:B------:R-:W-:Y:S01]  /*1b60*/  FMUL R15, R15, R22 ;  /* 0x000000160f0f7220 */ /* 0x000fe20000400000 */
[----:B------:R-:W-:Y:S01]  /*1b70*/  LOP3.LUT R0, R4, 0x80000000, R7, 0xb8, !PT ;  /* 0x8000000004007812 */ /* 0x000fe200078eb807 */
[----:B0-----:R-:W-:Y:S01]  /*1b80*/  HADD2.F32 R17, -RZ, R6.H0_H0 ;  /* 0x20000006ff117230 */ /* 0x001fe20000004100 */
[----:B------:R-:W-:Y:S01]  /*1b90*/  VIMNMX R12, PT, PT, R11, R18, !PT ;  /* 0x000000120b0c7248 */ /* 0x000fe20007fe0100 */
[----:B------:R0:W-:Y:S01]  /*1ba0*/  @!P0 STL.U16 [R1+0xe], R28 ;  /* 0x00000e1c01008387 */ /* 0x0001e20000100400 */
[----:B------:R-:W-:Y:S01]  /*1bb0*/  @P0 LOP3.LUT R11, R9, 0xf, RZ, 0xc0, !PT ;  /* 0x0000000f090b0812 */ /* 0x000fe200078ec0ff */
[----:B------:R-:W2:Y:S01]  /*1bc0*/  F2I.TRUNC.NTZ R24, R24 ;  /* 0x0000001800187305 */ /* 0x000ea2000020f100 */
[----:B------:R-:W-:Y:S01]  /*1bd0*/  FADD.RZ R0, R7, R0 ;  /* 0x0000000007007221 */ /* 0x000fe2000000c000 */
[----:B------:R-:W-:Y:S01]  /*1be0*/  FMUL R7, R17, R22 ;  /* 0x0000001611077220 */ /* 0x000fe20000400000 */
[----:B------:R4:W-:Y:S01]  /*1bf0*/  @P0 STL.U8 [R1+0x7], R16 ;  /* 0x0000071001000387 */ /* 0x0009e20000100000 */
[----:B0-----:R-:W-:-:S04]  /*1c00*/  @!P0 PRMT R28, R12, 0x7604, R9 ;  /* 0x000076040c1c8816 */ /* 0x001fc80000000009 */
[----:B------:R0:W-:Y:S01]  /*1c10*/  F2I.TRUNC.NTZ R14, R13 ;  /* 0x0000000d000e7305 */ /* 0x0001e2000020f100 */
[----:B------:R-:W-:Y:S01]  /*1c20*/  LOP3.LUT R9, R4, 0x80000000, R15, 0xb8, !PT ;  /* 0x8000000004097812 */ /* 0x000fe200078eb80f */
[----:B------:R-:W-:Y:S01]  /*1c30*/  @P0 IMAD R12, R12, 0x10, R11 ;  /* 0x000000100c0c0824 */ /* 0x000fe200078e020b */
[-C--:B---3--:R-:W-:Y:S02]  /*1c40*/  VIMNMX R11, PT, PT, R10, R19.reuse, PT ;  /* 0x000000130a0b7248 */ /* 0x088fe40003fe0100 */
[----:B----4-:R-:W-:Y:S01]  /*1c50*/  LOP3.LUT R16, R4, 0x80000000, R7, 0xb8, !PT ;  /* 0x8000000004107812 */ /* 0x010fe200078eb807 */
[----:B0-----:R-:W-:Y:S02]  /*1c60*/  HADD2.F32 R13, -RZ, R6.H1_H1 ;  /* 0x30000006ff0d7230 */ /* 0x001fe40000004100 */
[----:B------:R-:W0:Y:S01]  /*1c70*/  F2I.TRUNC.NTZ R26, R26 ;  /* 0x0000001a001a7305 */ /* 0x000e22000020f100 */
[----:B------:R-:W-:Y:S01]  /*1c80*/  FADD.RZ R6, R15, R9 ;  /* 0x000000090f067221 */ /* 0x000fe2000000c000 */
[----:B------:R-:W-:Y:S01]  /*1c90*/  VIMNMX R11, PT, PT, R11, R18, !PT ;  /* 0x000000120b0b7248 */ /* 0x000fe20007fe0100 */
[----:B------:R-:W-:Y:S01]  /*1ca0*/  FMUL R9, R13, R22 ;  /* 0x000000160d097220 */ /* 0x000fe20000400000 */
[----:B-1----:R-:W-:Y:S01]  /*1cb0*/  VIMNMX R13, PT, PT, R2, R19, PT ;  /* 0x00000013020d7248 */ /* 0x002fe20003fe0100 */
[----:B------:R1:W-:Y:S01]  /*1cc0*/  @P0 STL.U8 [R1+0x8], R12 ;  /* 0x0000080c01000387 */ /* 0x0003e20000100000 */
[----:B------:R-:W-:Y:S01]  /*1cd0*/  FADD.RZ R16, R7, R16 ;  /* 0x0000001007107221 */ /* 0x000fe2000000c000 */
[----:B------:R-:W-:Y:S01]  /*1ce0*/  HADD2.F32 R7, -RZ, R5.H1_H1 ;  /* 0x30000005ff077230 */ /* 0x000fe20000004100 */
[----:B------:R-:W-:-:S02]  /*1cf0*/  VIMNMX R13, PT, PT, R13, R18, !PT ;  /* 0x000000120d0d7248 */ /* 0x000fc40007fe0100 */
[----:B------:R-:W-:Y:S01]  /*1d00*/  LOP3.LUT R2, R4, 0x80000000, R9, 0xb8, !PT ;  /* 0x8000000004027812 */ /* 0x000fe200078eb809 */
[----:B------:R-:W3:Y:S01]  /*1d10*/  F2I.TRUNC.NTZ R8, R8 ;  /* 0x0000000800087305 */ /* 0x000ee2000020f100 */
[----:B------:R-:W-:Y:S01]  /*1d20*/  HADD2.F32 R15, -RZ, R5.H0_H0 ;  /* 0x20000005ff0f7230 */ /* 0x000fe20000004100 */
[----:B-1----:R-:W-:Y:S01]  /*1d30*/  @P0 LOP3.LUT R12, R11, 0xf, RZ, 0xc0, !PT ;  /* 0x0000000f0b0c0812 */ /* 0x002fe200078ec0ff */
[----:B------:R1:W-:Y:S01]  /*1d40*/  @!P0 STL.U16 [R1+0x10], R28 ;  /* 0x0000101c01008387 */ /* 0x0003e20000100400 */
[-C--:B--2---:R-:W-:Y:S01]  /*1d50*/  VIMNMX R5, PT, PT, R24, R19.reuse, PT ;  /* 0x0000001318057248 */ /* 0x084fe20003fe0100 */
[----:B------:R-:W-:Y:S01]  /*1d60*/  FADD.RZ R2, R9, R2 ;  /* 0x0000000209027221 */ /* 0x000fe2000000c000 */
[----:B------:R-:W-:Y:S01]  /*1d70*/  FMUL R7, R7, R22 ;  /* 0x0000001607077220 */ /* 0x000fe20000400000 */
[----:B------:R-:W-:Y:S01]  /*1d80*/  @P0 IMAD R12, R13, 0x10, R12 ;  /* 0x000000100d0c0824 */ /* 0x000fe200078e020c */
[----:B------:R-:W-:Y:S01]  /*1d90*/  VIMNMX R5, PT, PT, R5, R18, !PT ;  /* 0x0000001205057248 */ /* 0x000fe20007fe0100 */
[--C-:B------:R-:W-:Y:S01]  /*1da0*/  HADD2.F32 R9, -RZ, R3.reuse.H0_H0 ;  /* 0x20000003ff097230 */ /* 0x100fe20000004100 */
[----:B-1----:R-:W-:Y:S01]  /*1db0*/  @!P0 PRMT R28, R13, 0x7604, R11 ;  /* 0x000076040d1c8816 */ /* 0x002fe2000000000b */
[----:B------:R-:W-:Y:S01]  /*1dc0*/  HADD2.F32 R11, -RZ, R3.H1_H1 ;  /* 0x30000003ff0b7230 */ /* 0x000fe20000004100 */
[----:B0-----:R-:W-:Y:S01]  /*1dd0*/  VIMNMX R3, PT, PT, R26, R19, PT ;  /* 0x000000131a037248 */ /* 0x001fe20003fe0100 */
[----:B------:R0:W-:Y:S01]  /*1de0*/  @P0 STL.U8 [R1+0x9], R12 ;  /* 0x0000090c01000387 */ /* 0x0001e20000100000 */
[----:B------:R-:W-:-:S02]  /*1df0*/  LOP3.LUT R24, R4, 0x80000000, R7, 0xb8, !PT ;  /* 0x8000000004187812 */ /* 0x000fc400078eb807 */
[----:B------:R-:W-:Y:S01]  /*1e00*/  VIMNMX R3, PT, PT, R3, R18, !PT ;  /* 0x0000001203037248 */ /* 0x000fe20007fe0100 */
[-C--:B------:R-:W-:Y:S01]  /*1e10*/  FMUL R13, R9, R22.reuse ;  /* 0x00000016090d7220 */ /* 0x080fe20000400000 */
[----:B------:R-:W1:Y:S01]  /*1e20*/  F2I.TRUNC.NTZ R0, R0 ;  /* 0x0000000000007305 */ /* 0x000e62000020f100 */
[----:B------:R-:W-:Y:S01]  /*1e30*/  FADD.RZ R9, R7, R24 ;  /* 0x0000001807097221 */ /* 0x000fe2000000c000 */
[----:B0-----:R-:W-:Y:S01]  /*1e40*/  @P0 LOP3.LUT R12, R5, 0xf, RZ, 0xc0, !PT ;  /* 0x0000000f050c0812 */ /* 0x001fe200078ec0ff */
[----:B------:R-:W-:Y:S01]  /*1e50*/  FMUL R15, R15, R22 ;  /* 0x000000160f0f7220 */ /* 0x000fe20000400000 */
[----:B------:R-:W-:-:S03]  /*1e60*/  @!P0 PRMT R24, R3, 0x7604, R5 ;  /* 0x0000760403188816 */ /* 0x000fc60000000005 */
[----:B------:R-:W-:Y:S01]  /*1e70*/  @P0 IMAD R12, R3, 0x10, R12 ;  /* 0x00000010030c0824 */ /* 0x000fe200078e020c */
[-C--:B---3--:R-:W-:Y:S01]  /*1e80*/  VIMNMX R3, PT, PT, R8, R19.reuse, PT ;  /* 0x0000001308037248 */ /* 0x088fe20003fe0100 */
[----:B------:R-:W0:Y:S01]  /*1e90*/  F2I.TRUNC.NTZ R6, R6 ;  /* 0x0000000600067305 */ /* 0x000e22000020f100 */
[----:B------:R-:W-:Y:S02]  /*1ea0*/  VIMNMX R5, PT, PT, R14, R19, PT ;  /* 0x000000130e057248 */ /* 0x000fe40003fe0100 */
[----:B------:R-:W-:Y:S01]  /*1eb0*/  VIMNMX R14, PT, PT, R3, R18, !PT ;  /* 0x00000012030e7248 */ /* 0x000fe20007fe0100 */
[----:B------:R-:W-:Y:S01]  /*1ec0*/  FMUL R11, R11, R22 ;  /* 0x000000160b0b7220 */ /* 0x000fe20000400000 */
[----:B------:R-:W-:-:S03]  /*1ed0*/  LOP3.LUT R10, R4, 0x80000000, R15, 0xb8, !PT ;  /* 0x80000000040a7812 */ /* 0x000fc600078eb80f */
[----:B------:R-:W2:Y:S01]  /*1ee0*/  F2I.TRUNC.NTZ R16, R16 ;  /* 0x0000001000107305 */ /* 0x000ea2000020f100 */
[----:B------:R-:W-:Y:S02]  /*1ef0*/  LOP3.LUT R26, R4, 0x80000000, R13, 0xb8, !PT ;  /* 0x80000000041a7812 */ /* 0x000fe400078eb80d */
[----:B------:R-:W-:Y:S02]  /*1f00*/  VIMNMX R8, PT, PT, R5, R18, !PT ;  /* 0x0000001205087248 */ /* 0x000fe40007fe0100 */
[----:B------:R-:W-:-:S03]  /*1f10*/  @P0 LOP3.LUT R3, R14, 0xf, RZ, 0xc0, !PT ;  /* 0x0000000f0e030812 */ /* 0x000fc600078ec0ff */
[----:B------:R-:W3:Y:S01]  /*1f20*/  F2I.TRUNC.NTZ R2, R2 ;  /* 0x0000000200027305 */ /* 0x000ee2000020f100 */
[----:B------:R-:W-:Y:S01]  /*1f30*/  FADD.RZ R10, R15, R10 ;  /* 0x0000000a0f0a7221 */ /* 0x000fe2000000c000 */
[----:B------:R-:W-:Y:S01]  /*1f40*/  LOP3.LUT R5, R4, 0x80000000, R11, 0xb8, !PT ;  /* 0x8000000004057812 */ /* 0x000fe200078eb80b */
[----:B------:R-:W-:Y:S01]  /*1f50*/  FADD.RZ R7, R13, R26 ;  /* 0x0000001a0d077221 */ /* 0x000fe2000000c000 */
[C---:B------:R-:W-:Y:S01]  /*1f60*/  @!P0 PRMT R14, R8.reuse, 0x7604, R14 ;  /* 0x00007604080e8816 */ /* 0x040fe2000000000e */
[----:B------:R-:W-:Y:S01]  /*1f70*/  @P0 IMAD R8, R8, 0x10, R3 ;  /* 0x0000001008080824 */ /* 0x000fe200078e0203 */
[-C--:B-1----:R-:W-:Y:S02]  /*1f80*/  VIMNMX R3, PT, PT, R0, R19.reuse, PT ;  /* 0x0000001300037248 */ /* 0x082fe40003fe0100 */
[----:B------:R1:W-:Y:S08]  /*1f90*/  F2I.TRUNC.NTZ R22, R9 ;  /* 0x0000000900167305 */ /* 0x0003f0000020f100 */
[----:B------:R-:W-:Y:S01]  /*1fa0*/  F2I.TRUNC.NTZ R10, R10 ;  /* 0x0000000a000a7305 */ /* 0x000fe2000020f100 */
[----:B-1----:R-:W-:Y:S01]  /*1fb0*/  FADD.RZ R9, R11, R5 ;  /* 0x000000050b097221 */ /* 0x002fe2000000c000 */
[----:B0-----:R-:W-:-:S02]  /*1fc0*/  VIMNMX R5, PT, PT, R6, R19, PT ;  /* 0x0000001306057248 */ /* 0x001fc40003fe0100 */
[----:B------:R-:W-:-:S04]  /*1fd0*/  VIMNMX R6, PT, PT, R3, R18, !PT ;  /* 0x0000001203067248 */ /* 0x000fc80007fe0100 */
[----:B------:R3:W0:Y:S01]  /*1fe0*/  F2I.TRUNC.NTZ R4, R7 ;  /* 0x0000000700047305 */ /* 0x000622000020f100 */
[----:B--2---:R-:W-:Y:S02]  /*1ff0*/  VIMNMX R3, PT, PT, R16, R19, PT ;  /* 0x0000001310037248 */ /* 0x004fe40003fe0100 */
[----:B------:R-:W-:-:S05]  /*2000*/  VIMNMX R5, PT, PT, R5, R18, !PT ;  /* 0x0000001205057248 */ /* 0x000fca0007fe0100 */
[----:B------:R-:W1:Y:S01]  /*2010*/  F2I.TRUNC.NTZ R0, R9 ;  /* 0x0000000900007305 */ /* 0x000e62000020f100 */
[-C--:B---3--:R-:W-:Y:S02]  /*2020*/  VIMNMX R7, PT, PT, R2, R19.reuse, PT ;  /* 0x0000001302077248 */ /* 0x088fe40003fe0100 */
[----:B------:R-:W-:Y:S02]  /*2030*/  @P0 LOP3.LUT R2, R6, 0xf, RZ, 0xc0, !PT ;  /* 0x0000000f06020812 */ /* 0x000fe400078ec0ff */
[-C--:B------:R-:W-:Y:S01]  /*2040*/  VIMNMX R3, PT, PT, R3, R18.reuse, !PT ;  /* 0x0000001203037248 */ /* 0x080fe20007fe0100 */
[----:B------:R-:W-:Y:S01]  /*2050*/  @P0 STL.U8 [R1+0xa], R12 ;  /* 0x00000a0c01000387 */ /* 0x000fe20000100000 */
[----:B------:R-:W-:Y:S01]  /*2060*/  VIMNMX R16, PT, PT, R7, R18, !PT ;  /* 0x0000001207107248 */ /* 0x000fe20007fe0100 */
[----:B------:R-:W-:Y:S02]  /*2070*/  @P0 IMAD R2, R5, 0x10, R2 ;  /* 0x0000001005020824 */ /* 0x000fe400078e0202 */
[----:B------:R2:W-:Y:S01]  /*2080*/  @!P0 STL.U16 [R1+0x16], R14 ;  /* 0x0000160e01008387 */ /* 0x0005e20000100400 */
[----:B0-----:R-:W-:-:S02]  /*2090*/  VIMNMX R7, PT, PT, R4, R19, PT ;  /* 0x0000001304077248 */ /* 0x001fc40003fe0100 */
[----:B------:R-:W-:Y:S02]  /*20a0*/  @!P0 PRMT R12, R5, 0x7604, R6 ;  /* 0x00007604050c8816 */ /* 0x000fe40000000006 */
[----:B------:R-:W-:Y:S02]  /*20b0*/  @P0 LOP3.LUT R5, R3, 0xf, RZ, 0xc0, !PT ;  /* 0x0000000f03050812 */ /* 0x000fe400078ec0ff */
[----:B--2---:R-:W-:Y:S02]  /*20c0*/  @!P0 PRMT R14, R16, 0x7604, R3 ;  /* 0x00007604100e8816 */ /* 0x004fe40000000003 */
[-C--:B------:R-:W-:Y:S01]  /*20d0*/  VIMNMX R3, PT, PT, R10, R19.reuse, PT ;  /* 0x000000130a037248 */ /* 0x080fe20003fe0100 */
[----:B------:R-:W-:Y:S01]  /*20e0*/  @P0 IMAD R6, R16, 0x10, R5 ;  /* 0x0000001010060824 */ /* 0x000fe200078e0205 */
[-C--:B------:R-:W-:Y:S02]  /*20f0*/  VIMNMX R5, PT, PT, R22, R19.reuse, PT ;  /* 0x0000001316057248 */ /* 0x080fe40003fe0100 */
[----:B-1----:R-:W-:-:S02]  /*2100*/  VIMNMX R19, PT, PT, R0, R19, PT ;  /* 0x0000001300137248 */ /* 0x002fc40003fe0100 */
[-C--:B------:R-:W-:Y:S02]  /*2110*/  VIMNMX R3, PT, PT, R3, R18.reuse, !PT ;  /* 0x0000001203037248 */ /* 0x080fe40007fe0100 */
[-C--:B------:R-:W-:Y:S02]  /*2120*/  VIMNMX R7, PT, PT, R7, R18.reuse, !PT ;  /* 0x0000001207077248 */ /* 0x080fe40007fe0100 */
[-C--:B------:R-:W-:Y:S02]  /*2130*/  VIMNMX R5, PT, PT, R5, R18.reuse, !PT ;  /* 0x0000001205057248 */ /* 0x080fe40007fe0100 */
[----:B------:R-:W-:Y:S02]  /*2140*/  VIMNMX R18, PT, PT, R19, R18, !PT ;  /* 0x0000001213127248 */ /* 0x000fe40007fe0100 */
[----:B------:R-:W-:Y:S02]  /*2150*/  @P0 LOP3.LUT R0, R3, 0xf, RZ, 0xc0, !PT ;  /* 0x0000000f03000812 */ /* 0x000fe400078ec0ff */
[----:B------:R-:W-:Y:S01]  /*2160*/  @P0 LOP3.LUT R9, R7, 0xf, RZ, 0xc0, !PT ;  /* 0x0000000f07090812 */ /* 0x000fe200078ec0ff */
[----:B------:R-:W-:Y:S01]  /*2170*/  @P0 STL.U8 [R1+0xb], R8 ;  /* 0x00000b0801000387 */ /* 0x000fe20000100000 */
[C---:B------:R-:W-:Y:S01]  /*2180*/  @!P0 PRMT R4, R5.reuse, 0x7604, R3 ;  /* 0x0000760405048816 */ /* 0x040fe20000000003 */
[----:B------:R-:W-:-:S02]  /*2190*/  @P0 IMAD R0, R5, 0x10, R0 ;  /* 0x0000001005000824 */ /* 0x000fc400078e0200 */
[----:B------:R0:W-:Y:S01]  /*21a0*/  @P0 STL.U8 [R1+0xc], R2 ;  /* 0x00000c0201000387 */ /* 0x0001e20000100000 */
[C---:B------:R-:W-:Y:S01]  /*21b0*/  @!P0 PRMT R8, R18.reuse, 0x7604, R7 ;  /* 0x0000760412088816 */ /* 0x040fe20000000007 */
[----:B0-----:R-:W-:Y:S02]  /*21c0*/  @P0 IMAD R2, R18, 0x10, R9 ;  /* 0x0000001012020824 */ /* 0x001fe400078e0209 */
[----:B------:R0:W-:Y:S04]  /*21d0*/  @!P0 STL.U16 [R1+0x12], R28 ;  /* 0x0000121c01008387 */ /* 0x0001e80000100400 */
[----:B------:R0:W-:Y:S04]  /*21e0*/  @!P0 STL.U16 [R1+0x14], R24 ;  /* 0x0000141801008387 */ /* 0x0001e80000100400 */
[----:B------:R0:W-:Y:S04]  /*21f0*/  @!P0 STL.U16 [R1+0x18], R12 ;  /* 0x0000180c01008387 */ /* 0x0001e80000100400 */
[----:B------:R0:W-:Y:S04]  /*2200*/  @!P0 STL.U16 [R1+0x1a], R14 ;  /* 0x00001a0e01008387 */ /* 0x0001e80000100400 */
[----:B------:R0:W-:Y:S04]  /*2210*/  @P0 STL.U8 [R1+0xd], R6 ;  /* 0x00000d0601000387 */ /* 0x0001e80000100000 */
[----:B------:R0:W-:Y:S04]  /*2220*/  @!P0 STL.U16 [R1+0x1c], R4 ;  /* 0x00001c0401008387 */ /* 0x0001e80000100400 */
[----:B------:R0:W-:Y:S04]  /*2230*/  @P0 STL.U8 [R1+0xe], R0 ;  /* 0x00000e0001000387 */ /* 0x0001e80000100000 */
[----:B------:R0:W-:Y:S04]  /*2240*/  @!P0 STL.U16 [R1+0x1e], R8 ;  /* 0x00001e0801008387 */ /* 0x0001e80000100400 */
[----:B------:R0:W-:Y:S01]  /*2250*/  @P0 STL.U8 [R1+0xf], R2 ;  /* 0x00000f0201000387 */ /* 0x0001e20000100000 */
[----:B------:R-:W-:-:S13]  /*2260*/  ISETP.NE.AND P1, PT, R23, 0x1f, PT ;  /* 0x0000001f1700780c */ /* 0x000fda0003f25270 */
[----:B0-----:R-:W-:Y:S05]  /*2270*/  @P1 BRA `(.L_x_15) ;  /* 0x0000000000281947 */ /* 0x001fea0003800000 */
[----:B------:R-:W2:Y:S01]  /*2280*/  LDL.128 R8, [R1] ;  /* 0x0000000001087983 */ /* 0x000ea20000100c00 */
[----:B------:R-:W0:Y:S03]  /*2290*/  LDC.64 R2, c[0x0][0x390] ;  /* 0x0000e400ff027b82 */ /* 0x000e260000000a00 */
[----:B------:R-:W3:Y:S01]  /*22a0*/  LDL.128 R4, [R1+0x10] ;  /* 0x0000100001047983 */ /* 0x000ee20000100c00 */
[----:B------:R-:W-:Y:S01]  /*22b0*/  IMAD.SHL.U32 R20, R20, 0x2, RZ ;  /* 0x0000000214147824 */ /* 0x000fe200078e00ff */
[----:B0-----:R-:W-:-:S05]  /*22c0*/  LEA R2, P0, R21, R2, 0x7 ;  /* 0x0000000215027211 */ /* 0x001fca00078038ff */
[----:B------:R-:W-:Y:S02]  /*22d0*/  IMAD.X R3, RZ, RZ, R3, P0 ;  /* 0x000000ffff037224 */ /* 0x000fe400000e0603 */
[----:B------:R-:W-:-:S05]  /*22e0*/  IMAD.WIDE.U32 R20, R20, 0x10, R2 ;  /* 0x0000001014147825 */ /* 0x000fca00078e0002 */
[----:B--2---:R-:W-:Y:S04]  /*22f0*/  STG.E.128 desc[UR6][R20.64], R8 ;  /* 0x0000000814007986 */ /* 0x004fe8000c101d06 */
[----:B---3--:R-:W-:Y:S01]  /*2300*/  STG.E.128 desc[UR6][R20.64+0x10], R4 ;  /* 0x0000100414007986 */ /* 0x008fe2000c101d06 */
[----:B------:R-:W-:Y:S05]  /*2310*/  EXIT ;  /* 0x000000000000794d */ /* 0x000fea0003800000 */
.L_x_15:
[----:B------:R-:W2:Y:S01]  /*2320*/  LDL.128 R4, [R1] ;  /* 0x0000000001047983 */ /* 0x000ea20000100c00 */
[----:B------:R-:W0:Y:S01]  /*2330*/  LDC.64 R2, c[0x0][0x398] ;  /* 0x0000e600ff027b82 */ /* 0x000e220000000a00 */
[----:B------:R-:W-:Y:S02]  /*2340*/  IMAD R21, R21, 0x7c0, RZ ;  /* 0x000007c015157824 */ /* 0x000fe400078e02ff */
[----:B------:R-:W-:-:S03]  /*2350*/  IMAD R23, R23, 0x4, R20 ;  /* 0x0000000417177824 */ /* 0x000fc600078e0214 */
[----:B0-----:R-:W-:-:S05]  /*2360*/  IADD3 R2, P0, PT, R21, R2, RZ ;  /* 0x0000000215027210 */ /* 0x001fca0007f1e0ff */
[----:B------:R-:W-:Y:S02]  /*2370*/  IMAD.X R3, RZ, RZ, R3, P0 ;  /* 0x000000ffff037224 */ /* 0x000fe400000e0603 */
[----:B------:R-:W-:-:S05]  /*2380*/  IMAD.WIDE.U32 R2, R23, 0x10, R2 ;  /* 0x0000001017027825 */ /* 0x000fca00078e0002 */
[----:B--2---:R-:W-:Y:S01]  /*2390*/  STG.E.128 desc[UR6][R2.64], R4 ;  /* 0x0000000402007986 */ /* 0x004fe2000c101d06 */
[----:B------:R-:W-:Y:S05]  /*23a0*/  EXIT ;  /* 0x000000000000794d */ /* 0x000fea0003800000 */
        .weak           $__internal_0_$__cuda_sm20_rcp_rn_f32_slowpath
        .type           $__internal_0_$__cuda_sm20_rcp_rn_f32_slowpath,@function
        .size           $__internal_0_$__cuda_sm20_rcp_rn_f32_slowpath,($__internal_1_$__cuda_sm3x_div_rn_noftz_f32_slowpath - $__internal_0_$__cuda_sm20_rcp_rn_f32_slowpath)
$__internal_0_$__cuda_sm20_rcp_rn_f32_slowpath:
[----:B------:R-:W-:Y:S01]  /*23b0*/  IMAD.SHL.U32 R2, R0, 0x2, RZ ;  /* 0x0000000200027824 */ /* 0x000fe200078e00ff */
[----:B------:R-:W-:Y:S04]  /*23c0*/  BSSY.RECONVERGENT B1, `(.L_x_16) ;  /* 0x0000030000017945 */ /* 0x000fe80003800200 */
[----:B------:R-:W-:-:S04]  /*23d0*/  SHF.R.U32.HI R7, RZ, 0x18, R2 ;  /* 0x00000018ff077819 */ /* 0x000fc80000011602 */
[----:B------:R-:W-:-:S13]  /*23e0*/  ISETP.NE.U32.AND P0, PT, R7, RZ, PT ;  /* 0x000000ff0700720c */ /* 0x000fda0003f05070 */
[----:B------:R-:W-:Y:S05]  /*23f0*/  @P0 BRA `(.L_x_17) ;  /* 0x0000000000280947 */ /* 0x000fea0003800000 */
[----:B------:R-:W-:-:S05]  /*2400*/  IMAD.SHL.U32 R2, R0, 0x2, RZ ;  /* 0x0000000200027824 */ /* 0x000fca00078e00ff */
[----:B------:R-:W-:-:S13]  /*2410*/  ISETP.NE.AND P0, PT, R2, RZ, PT ;  /* 0x000000ff0200720c */ /* 0x000fda0003f05270 */
[----:B------:R-:W-:Y:S01]  /*2420*/  @P0 FFMA R5, R0, 1.84467440737095516160e+19, RZ ;  /* 0x5f80000000050823 */ /* 0x000fe200000000ff */
[----:B------:R-:W-:Y:S08]  /*2430*/  @!P0 MUFU.RCP R3, R0 ;  /* 0x0000000000038308 */ /* 0x000ff00000001000 */
[----:B------:R-:W0:Y:S02]  /*2440*/  @P0 MUFU.RCP R2, R5 ;  /* 0x0000000500020308 */ /* 0x000e240000001000 */
[----:B0-----:R-:W-:-:S04]  /*2450*/  @P0 FFMA R6, R5, R2, -1 ;  /* 0xbf80000005060423 */ /* 0x001fc80000000002 */
[----:B------:R-:W-:-:S04]  /*2460*/  @P0 FADD.FTZ R7, -R6, -RZ ;  /* 0x800000ff06070221 */ /* 0x000fc80000010100 */
[----:B------:R-:W-:-:S04]  /*2470*/  @P0 FFMA R2, R2, R7, R2 ;  /* 0x0000000702020223 */ /* 0x000fc80000000002 */
[----:B------:R-:W-:Y:S01]  /*2480*/  @P0 FFMA R3, R2, 1.84467440737095516160e+19, RZ ;  /* 0x5f80000002030823 */ /* 0x000fe200000000ff */
[----:B------:R-:W-:Y:S06]  /*2490*/  BRA `(.L_x_18) ;  /* 0x0000000000887947 */ /* 0x000fec0003800000 */
.L_x_17:
[----:B------:R-:W-:-:S05]  /*24a0*/  VIADD R9, R7, 0xffffff03 ;  /* 0xffffff0307097836 */ /* 0x000fca0000000000 */
[----:B------:R-:W-:-:S13]  /*24b0*/  ISETP.GT.U32.AND P0, PT, R9, 0x1, PT ;  /* 0x000000010900780c */ /* 0x000fda0003f04070 */
[----:B------:R-:W-:Y:S05]  /*24c0*/  @P0 BRA `(.L_x_19) ;  /* 0x0000000000780947 */ /* 0x000fea0003800000 */
[----:B------:R-:W-:Y:S01]  /*24d0*/  LOP3.LUT R2, R0, 0x7fffff, RZ, 0xc0, !PT ;  /* 0x007fffff00027812 */ /* 0x000fe200078ec0ff */
[----:B------:R-:W-:-:S03]  /*24e0*/  IMAD.MOV.U32 R8, RZ, RZ, 0x3 ;  /* 0x00000003ff087424 */ /* 0x000fc600078e00ff */
[----:B------:R-:W-:Y:S02]  /*24f0*/  LOP3.LUT R2, R2, 0x3f800000, RZ, 0xfc, !PT ;  /* 0x3f80000002027812 */ /* 0x000fe400078efcff */
[----:B------:R-:W-:Y:S02]  /*2500*/  SHF.L.U32 R8, R8, R9, RZ ;  /* 0x0000000908087219 */ /* 0x000fe400000006ff */
[----:B------:R-:W0:Y:S02]  /*2510*/  MUFU.RCP R3, R2 ;  /* 0x0000000200037308 */ /* 0x000e240000001000 */
[----:B0-----:R-:W-:-:S04]  /*2520*/  FFMA R5, R2, R3, -1 ;  /* 0xbf80000002057423 */ /* 0x001fc80000000003 */
[----:B------:R-:W-:-:S04]  /*2530*/  FADD.FTZ R6, -R5, -RZ ;  /* 0x800000ff05067221 */ /* 0x000fc80000010100 */
[CCC-:B------:R-:W-:Y:S01]  /*2540*/  FFMA.RM R5, R3.reuse, R6.reuse, R3.reuse ;  /* 0x0000000603057223 */ /* 0x1c0fe20000004003 */
[----:B------:R-:W-:-:S04]  /*2550*/  FFMA.RP R6, R3, R6, R3 ;  /* 0x0000000603067223 */ /* 0x000fc80000008003 */
[C---:B------:R-:W-:Y:S02]  /*2560*/  LOP3.LUT R3, R5.reuse, 0x7fffff, RZ, 0xc0, !PT ;  /* 0x007fffff05037812 */ /* 0x040fe400078ec0ff */
[----:B------:R-:W-:Y:S02]  /*2570*/  FSETP.NEU.FTZ.AND P0, PT, R5, R6, PT ;  /* 0x000000060500720b */ /* 0x000fe40003f1d000 */
[----:B------:R-:W-:Y:S02]  /*2580*/  LOP3.LUT R3, R3, 0x800000, RZ, 0xfc, !PT ;  /* 0x0080000003037812 */ /* 0x000fe400078efcff */
[----:B------:R-:W-:Y:S02]  /*2590*/  SEL R5, RZ, 0xffffffff, !P0 ;  /* 0xffffffffff057807 */ /* 0x000fe40004000000 */
[----:B------:R-:W-:-:S03]  /*25a0*/  LOP3.LUT R8, R8, R3, RZ, 0xc0, !PT ;  /* 0x0000000308087212 */ /* 0x000fc600078ec0ff */
[----:B------:R-:W-:Y:S01]  /*25b0*/  IMAD.MOV R2, RZ, RZ, -R5 ;  /* 0x000000ffff027224 */ /* 0x000fe200078e0a05 */
[----:B------:R-:W-:-:S04]  /*25c0*/  SHF.R.U32.HI R8, RZ, R9, R8 ;  /* 0x00000009ff087219 */ /* 0x000fc80000011608 */
[----:B------:R-:W-:Y:S02]  /*25d0*/  LOP3.LUT P1, RZ, R2, R9, R3, 0xf8, !PT ;  /* 0x0000000902ff7212 */ /* 0x000fe4000782f803 */
[C---:B------:R-:W-:Y:S02]  /*25e0*/  LOP3.LUT P0, RZ, R8.reuse, 0x1, RZ, 0xc0, !PT ;  /* 0x0000000108ff7812 */ /* 0x040fe4000780c0ff */
[----:B------:R-:W-:-:S04]  /*25f0*/  LOP3.LUT P2, RZ, R8, 0x2, RZ, 0xc0, !PT ;  /* 0x0000000208ff7812 */ /* 0x000fc8000784c0ff */
[----:B------:R-:W-:Y:S02]  /*2600*/  PLOP3.LUT P0, PT, P0, P1, P2, 0xe0, 0x0 ;  /* 0x000000000000781c */ /* 0x000fe40000703c20 */
[----:B------:R-:W-:Y:S02]  /*2610*/  LOP3.LUT P1, RZ, R0, 0x7fffff, RZ, 0xc0, !PT ;  /* 0x007fffff00ff7812 */ /* 0x000fe4000782c0ff */
[----:B------:R-:W-:-:S05]  /*2620*/  SEL R2, RZ, 0x1, !P0 ;  /* 0x00000001ff027807 */ /* 0x000fca0004000000 */
[----:B------:R-:W-:-:S05]  /*2630*/  IMAD.MOV R2, RZ, RZ, -R2 ;  /* 0x000000ffff027224 */ /* 0x000fca00078e0a02 */
[----:B------:R-:W-:Y:S01]  /*2640*/  ISETP.GE.AND P0, PT, R2, RZ, PT ;  /* 0x000000ff0200720c */ /* 0x000fe20003f06270 */
[----:B------:R-:W-:-:S05]  /*2650*/  VIADD R2, R7, 0xffffff04 ;  /* 0xffffff0407027836 */ /* 0x000fca0000000000 */
[----:B------:R-:W-:-:S07]  /*2660*/  SHF.R.U32.HI R3, RZ, R2, R3 ;  /* 0x00000002ff037219 */ /* 0x000fce0000011603 */
[----:B------:R-:W-:-:S04]  /*2670*/  @!P0 VIADD R3, R3, 0x1 ;  /* 0x0000000103038836 */ /* 0x000fc80000000000 */
[----:B------:R-:W-:-:S05]  /*2680*/  @!P1 IMAD.SHL.U32 R3, R3, 0x2, RZ ;  /* 0x0000000203039824 */ /* 0x000fca00078e00ff */
[----:B------:R-:W-:Y:S01]  /*2690*/  LOP3.LUT R3, R3, 0x80000000, R0, 0xf8, !PT ;  /* 0x8000000003037812 */ /* 0x000fe200078ef800 */
[----:B------:R-:W-:Y:S06]  /*26a0*/  BRA `(.L_x_18) ;  /* 0x0000000000047947 */ /* 0x000fec0003800000 */
.L_x_19:
[----:B------:R0:W1:Y:S02]  /*26b0*/  MUFU.RCP R3, R0 ;  /* 0x0000000000037308 */ /* 0x0000640000001000 */
.L_x_18:
[----:B------:R-:W-:Y:S05]  /*26c0*/  BSYNC.RECONVERGENT B1 ;  /* 0x0000000000017941 */ /* 0x000fea0003800200 */
.L_x_16:
[----:B------:R-:W-:-:S04]  /*26d0*/  IMAD.MOV.U32 R5, RZ, RZ, 0x0 ;  /* 0x00000000ff057424 */ /* 0x000fc800078e00ff */
[----:B01----:R-:W-:Y:S05]  /*26e0*/  RET.REL.NODEC R4 `(_Z22reorder_fp16_i4_kernelILi4ELi32ELi128ELi4096EEvP6__halfPsPaS3_S1_S1_i) ;  /* 0xffffffd804447950 */ /* 0x003fea0003c3ffff */
        .weak           $__internal_1_$__cuda_sm3x_div_rn_noftz_f32_slowpath
        .type           $__internal_1_$__cuda_sm3x_div_rn_noftz_f32_slowpath,@function
        .size           $__internal_1_$__cuda_sm3x_div_rn_noftz_f32_slowpath,(.L_x_33 - $__internal_1_$__cuda_sm3x_div_rn_noftz_f32_slowpath)
$__internal_1_$__cuda_sm3x_div_rn_noftz_f32_slowpath:
[----:B------:R-:W-:Y:S01]  /*26f0*/  SHF.R.U32.HI R6, RZ, 0x17, R3 ;  /* 0x00000017ff067819 */ /* 0x000fe20000011603 */
[----:B------:R-:W-:Y:S01]  /*2700*/  BSSY.RECONVERGENT B2, `(.L_x_20) ;  /* 0x0000062000027945 */ /* 0x000fe20003800200 */
[----:B------:R-:W-:Y:S02]  /*2710*/  SHF.R.U32.HI R5, RZ, 0x17, R0 ;  /* 0x00000017ff057819 */ /* 0x000fe40000011600 */
[----:B------:R-:W-:Y:S02]  /*2720*/  LOP3.LUT R10, R6, 0xff, RZ, 0xc0, !PT ;  /* 0x000000ff060a7812 */ /* 0x000fe400078ec0ff */
[----:B------:R-:W-:-:S03]  /*2730*/  LOP3.LUT R8, R5, 0xff, RZ, 0xc0, !PT ;  /* 0x000000ff05087812 */ /* 0x000fc600078ec0ff */
[----:B------:R-:W-:Y:S02]  /*2740*/  VIADD R7, R10, 0xffffffff ;  /* 0xffffffff0a077836 */ /* 0x000fe40000000000 */
[----:B------:R-:W-:-:S03]  /*2750*/  VIADD R6, R8, 0xffffffff ;  /* 0xffffffff08067836 */ /* 0x000fc60000000000 */
[----:B------:R-:W-:-:S04]  /*2760*/  ISETP.GT.U32.AND P0, PT, R7, 0xfd, PT ;  /* 0x000000fd0700780c */ /* 0x000fc80003f04070 */
[----:B------:R-:W-:-:S13]  /*2770*/  ISETP.GT.U32.OR P0, PT, R6, 0xfd, P0 ;  /* 0x000000fd0600780c */ /* 0x000fda0000704470 */
[----:B------:R-:W-:Y:S01]  /*2780*/  @!P0 IMAD.MOV.U32 R5, RZ, RZ, RZ ;  /* 0x000000ffff058224 */ /* 0x000fe200078e00ff */
[----:B------:R-:W-:Y:S06]  /*2790*/  @!P0 BRA `(.L_x_21) ;  /* 0x00000000005c8947 */ /* 0x000fec0003800000 */
[----:B------:R-:W-:Y:S02]  /*27a0*/  FSETP.GTU.FTZ.AND P0, PT, |R0|, +INF , PT ;  /* 0x7f8000000000780b */ /* 0x000fe40003f1c200 */
[----:B------:R-:W-:-:S04]  /*27b0*/  FSETP.GTU.FTZ.AND P1, PT, |R3|, +INF , PT ;  /* 0x7f8000000300780b */ /* 0x000fc80003f3c200 */
[----:B------:R-:W-:-:S13]  /*27c0*/  PLOP3.LUT P0, PT, P0, P1, PT, 0xf8, 0x8f ;  /* 0x00000000008f781c */ /* 0x000fda0000703f70 */
[----:B------:R-:W-:Y:S05]  /*27d0*/  @P0 BRA `(.L_x_22) ;  /* 0x00000004004c0947 */ /* 0x000fea0003800000 */
[----:B------:R-:W-:-:S13]  /*27e0*/  LOP3.LUT P0, RZ, R3, 0x7fffffff, R0, 0xc8, !PT ;  /* 0x7fffffff03ff7812 */ /* 0x000fda000780c800 */
[----:B------:R-:W-:Y:S05]  /*27f0*/  @!P0 BRA `(.L_x_23) ;  /* 0x00000004003c8947 */ /* 0x000fea0003800000 */
[C---:B------:R-:W-:Y:S02]  /*2800*/  FSETP.NEU.FTZ.AND P2, PT, |R0|.reuse, +INF , PT ;  /* 0x7f8000000000780b */ /* 0x040fe40003f5d200 */
[----:B------:R-:W-:Y:S02]  /*2810*/  FSETP.NEU.FTZ.AND P1, PT, |R3|, +INF , PT ;  /* 0x7f8000000300780b */ /* 0x000fe40003f3d200 */
[----:B------:R-:W-:-:S11]  /*2820*/  FSETP.NEU.FTZ.AND P0, PT, |R0|, +INF , PT ;  /* 0x7f8000000000780b */ /* 0x000fd60003f1d200 */
[----:B------:R-:W-:Y:S05]  /*2830*/  @!P1 BRA !P2, `(.L_x_23) ;  /* 0x00000004002c9947 */ /* 0x000fea0005000000 */
[----:B------:R-:W-:-:S04]  /*2840*/  LOP3.LUT P2, RZ, R0, 0x7fffffff, RZ, 0xc0, !PT ;  /* 0x7fffffff00ff7812 */ /* 0x000fc8000784c0ff */
[----:B------:R-:W-:-:S13]  /*2850*/  PLOP3.LUT P1, PT, P1, P2, PT, 0x2f, 0xf2 ;  /* 0x0000000000f2781c */ /* 0x000fda0000f24577 */
[----:B------:R-:W-:Y:S05]  /*2860*/  @P1 BRA `(.L_x_24) ;  /* 0x0000000400181947 */ /* 0x000fea0003800000 */
[----:B------:R-:W-:-:S04]  /*2870*/  LOP3.LUT P1, RZ, R3, 0x7fffffff, RZ, 0xc0, !PT ;  /* 0x7fffffff03ff7812 */ /* 0x000fc8000782c0ff */
[----:B------:R-:W-:-:S13]  /*2880*/  PLOP3.LUT P0, PT, P0, P1, PT, 0x2f, 0xf2 ;  /* 0x0000000000f2781c */ /* 0x000fda0000702577 */
[----:B------:R-:W-:Y:S05]  /*2890*/  @P0 BRA `(.L_x_25) ;  /* 0x0000000400000947 */ /* 0x000fea0003800000 */
[----:B------:R-:W-:Y:S02]  /*28a0*/  ISETP.GE.AND P0, PT, R6, RZ, PT ;  /* 0x000000ff0600720c */ /* 0x000fe40003f06270 */
[----:B------:R-:W-:-:S11]  /*28b0*/  ISETP.GE.AND P1, PT, R7, RZ, PT ;  /* 0x000000ff0700720c */ /* 0x000fd60003f26270 */
[----:B------:R-:W-:Y:S02]  /*28c0*/  @P0 IMAD.MOV.U32 R5, RZ, RZ, RZ ;  /* 0x000000ffff050224 */ /* 0x000fe400078e00ff */
[----:B------:R-:W-:Y:S01]  /*28d0*/  @!P0 FFMA R0, R0, 1.84467440737095516160e+19, RZ ;  /* 0x5f80000000008823 */ /* 0x000fe200000000ff */
[----:B------:R-:W-:Y:S02]  /*28e0*/  @!P0 IMAD.MOV.U32 R5, RZ, RZ, -0x40 ;  /* 0xffffffc0ff058424 */ /* 0x000fe400078e00ff */
[----:B------:R-:W-:Y:S02]  /*28f0*/  @!P1 FFMA R3, R3, 1.84467440737095516160e+19, RZ ;  /* 0x5f80000003039823 */ /* 0x000fe400000000ff */
[----:B------:R-:W-:-:S07]  /*2900*/  @!P1 VIADD R5, R5, 0x40 ;  /* 0x0000004005059836 */ /* 0x000fce0000000000 */
.L_x_21:
[----:B------:R-:W-:Y:S01]  /*2910*/  LEA R6, R10, 0xc0800000, 0x17 ;  /* 0xc08000000a067811 */ /* 0x000fe200078eb8ff */
[----:B------:R-:W-:Y:S04]  /*2920*/  BSSY.RECONVERGENT B3, `(.L_x_26) ;  /* 0x0000036000037945 */ /* 0x000fe80003800200 */
[----:B------:R-:W-:Y:S02]  /*2930*/  IMAD.IADD R6, R3, 0x1, -R6 ;  /* 0x0000000103067824 */ /* 0x000fe400078e0a06 */
[----:B------:R-:W-:Y:S02]  /*2940*/  VIADD R3, R8, 0xffffff81 ;  /* 0xffffff8108037836 */ /* 0x000fe40000000000 */
[----:B------:R0:W1:Y:S01]  /*2950*/  MUFU.RCP R7, R6 ;  /* 0x0000000600077308 */ /* 0x0000620000001000 */
[----:B------:R-:W-:Y:S01]  /*2960*/  FADD.FTZ R9, -R6, -RZ ;  /* 0x800000ff06097221 */ /* 0x000fe20000010100 */
[C---:B------:R-:W-:Y:S01]  /*2970*/  IMAD R0, R3.reuse, -0x800000, R0 ;  /* 0xff80000003007824 */ /* 0x040fe200078e0200 */
[----:B0-----:R-:W-:-:S05]  /*2980*/  IADD3 R6, PT, PT, R3, 0x7f, -R10 ;  /* 0x0000007f03067810 */ /* 0x001fca0007ffe80a */
[----:B------:R-:W-:Y:S02]  /*2990*/  IMAD.IADD R6, R6, 0x1, R5 ;  /* 0x0000000106067824 */ /* 0x000fe400078e0205 */
[----:B-1----:R-:W-:-:S04]  /*29a0*/  FFMA R8, R7, R9, 1 ;  /* 0x3f80000007087423 */ /* 0x002fc80000000009 */
[----:B------:R-:W-:-:S04]  /*29b0*/  FFMA R12, R7, R8, R7 ;  /* 0x00000008070c7223 */ /* 0x000fc80000000007 */
[----:B------:R-:W-:-:S04]  /*29c0*/  FFMA R7, R0, R12, RZ ;  /* 0x0000000c00077223 */ /* 0x000fc800000000ff */
[----:B------:R-:W-:-:S04]  /*29d0*/  FFMA R8, R9, R7, R0 ;  /* 0x0000000709087223 */ /* 0x000fc80000000000 */
[----:B------:R-:W-:-:S04]  /*29e0*/  FFMA R7, R12, R8, R7 ;  /* 0x000000080c077223 */ /* 0x000fc80000000007 */
[----:B------:R-:W-:-:S04]  /*29f0*/  FFMA R8, R9, R7, R0 ;  /* 0x0000000709087223 */ /* 0x000fc80000000000 */
[----:B------:R-:W-:-:S05]  /*2a00*/  FFMA R0, R12, R8, R7 ;  /* 0x000000080c007223 */ /* 0x000fca0000000007 */
[----:B------:R-:W-:-:S04]  /*2a10*/  SHF.R.U32.HI R3, RZ, 0x17, R0 ;  /* 0x00000017ff037819 */ /* 0x000fc80000011600 */
[----:B------:R-:W-:-:S05]  /*2a20*/  LOP3.LUT R3, R3, 0xff, RZ, 0xc0, !PT ;  /* 0x000000ff03037812 */ /* 0x000fca00078ec0ff */
[----:B------:R-:W-:-:S04]  /*2a30*/  IMAD.IADD R9, R3, 0x1, R6 ;  /* 0x0000000103097824 */ /* 0x000fc800078e0206 */
[----:B------:R-:W-:-:S05]  /*2a40*/  VIADD R3, R9, 0xffffffff ;  /* 0xffffffff09037836 */ /* 0x000fca0000000000 */
[----:B------:R-:W-:-:S13]  /*2a50*/  ISETP.GE.U32.AND P0, PT, R3, 0xfe, PT ;  /* 0x000000fe0300780c */ /* 0x000fda0003f06070 */
[----:B------:R-:W-:Y:S05]  /*2a60*/  @!P0 BRA `(.L_x_27) ;  /* 0x0000000000808947 */ /* 0x000fea0003800000 */
[----:B------:R-:W-:-:S13]  /*2a70*/  ISETP.GT.AND P0, PT, R9, 0xfe, PT ;  /* 0x000000fe0900780c */ /* 0x000fda0003f04270 */
[----:B------:R-:W-:Y:S05]  /*2a80*/  @P0 BRA `(.L_x_28) ;  /* 0x00000000006c0947 */ /* 0x000fea0003800000 */
[----:B------:R-:W-:-:S13]  /*2a90*/  ISETP.GE.AND P0, PT, R9, 0x1, PT ;  /* 0x000000010900780c */ /* 0x000fda0003f06270 */
[----:B------:R-:W-:Y:S05]  /*2aa0*/  @P0 BRA `(.L_x_29) ;  /* 0x0000000000740947 */ /* 0x000fea0003800000 */
[----:B------:R-:W-:Y:S02]  /*2ab0*/  ISETP.GE.AND P0, PT, R9, -0x18, PT ;  /* 0xffffffe80900780c */ /* 0x000fe40003f06270 */
[----:B------:R-:W-:-:S11]  /*2ac0*/  LOP3.LUT R0, R0, 0x80000000, RZ, 0xc0, !PT ;  /* 0x8000000000007812 */ /* 0x000fd600078ec0ff */
[----:B------:R-:W-:Y:S05]  /*2ad0*/  @!P0 BRA `(.L_x_29) ;  /* 0x0000000000688947 */ /* 0x000fea0003800000 */
[CCC-:B------:R-:W-:Y:S01]  /*2ae0*/  FFMA.RZ R3, R12.reuse, R8.reuse, R7.reuse ;  /* 0x000000080c037223 */ /* 0x1c0fe2000000c007 */
[CCC-:B------:R-:W-:Y:S01]  /*2af0*/  FFMA.RM R6, R12.reuse, R8.reuse, R7.reuse ;  /* 0x000000080c067223 */ /* 0x1c0fe20000004007 */
[C---:B------:R-:W-:Y:S02]  /*2b00*/  ISETP.NE.AND P2, PT, R9.reuse, RZ, PT ;  /* 0x000000ff0900720c */ /* 0x040fe40003f45270 */
[----:B------:R-:W-:Y:S02]  /*2b10*/  ISETP.NE.AND P1, PT, R9, RZ, PT ;  /* 0x000000ff0900720c */ /* 0x000fe40003f25270 */
[----:B------:R-:W-:Y:S01]  /*2b20*/  LOP3.LUT R5, R3, 0x7fffff, RZ, 0xc0, !PT ;  /* 0x007fffff03057812 */ /* 0x000fe200078ec0ff */
[----:B------:R-:W-:Y:S01]  /*2b30*/  FFMA.RP R3, R12, R8, R7 ;  /* 0x000000080c037223 */ /* 0x000fe20000008007 */
[----:B------:R-:W-:Y:S02]  /*2b40*/  VIADD R8, R9, 0x20 ;  /* 0x0000002009087836 */ /* 0x000fe40000000000 */
[----:B------:R-:W-:Y:S01]  /*2b50*/  LOP3.LUT R5, R5, 0x800000, RZ, 0xfc, !PT ;  /* 0x0080000005057812 */ /* 0x000fe200078efcff */
[----:B------:R-:W-:Y:S01]  /*2b60*/  IMAD.MOV R7, RZ, RZ, -R9 ;  /* 0x000000ffff077224 */ /* 0x000fe200078e0a09 */
[----:B------:R-:W-:-:S02]  /*2b70*/  FSETP.NEU.FTZ.AND P0, PT, R3, R6, PT ;  /* 0x000000060300720b */ /* 0x000fc40003f1d000 */
[----:B------:R-:W-:Y:S02]  /*2b80*/  SHF.L.U32 R8, R5, R8, RZ ;  /* 0x0000000805087219 */ /* 0x000fe400000006ff */
[----:B------:R-:W-:Y:S02]  /*2b90*/  SEL R6, R7, RZ, P2 ;  /* 0x000000ff07067207 */ /* 0x000fe40001000000 */
[----:B------:R-:W-:Y:S02]  /*2ba0*/  ISETP.NE.AND P1, PT, R8, RZ, P1 ;  /* 0x000000ff0800720c */ /* 0x000fe40000f25270 */
[----:B------:R-:W-:Y:S02]  /*2bb0*/  SHF.R.U32.HI R6, RZ, R6, R5 ;  /* 0x00000006ff067219 */ /* 0x000fe40000011605 */
[----:B------:R-:W-:Y:S02]  /*2bc0*/  PLOP3.LUT P0, PT, P0, P1, PT, 0xf8, 0x8f ;  /* 0x00000000008f781c */ /* 0x000fe40000703f70 */
[----:B------:R-:W-:-:S02]  /*2bd0*/  SHF.R.U32.HI R8, RZ, 0x1, R6 ;  /* 0x00000001ff087819 */ /* 0x000fc40000011606 */
[----:B------:R-:W-:-:S04]  /*2be0*/  SEL R3, RZ, 0x1, !P0 ;  /* 0x00000001ff037807 */ /* 0x000fc80004000000 */
[----:B------:R-:W-:-:S04]  /*2bf0*/  LOP3.LUT R3, R3, 0x1, R8, 0xf8, !PT ;  /* 0x0000000103037812 */ /* 0x000fc800078ef808 */
[----:B------:R-:W-:-:S05]  /*2c00*/  LOP3.LUT R3, R3, R6, RZ, 0xc0, !PT ;  /* 0x0000000603037212 */ /* 0x000fca00078ec0ff */
[----:B------:R-:W-:-:S05]  /*2c10*/  IMAD.IADD R3, R8, 0x1, R3 ;  /* 0x0000000108037824 */ /* 0x000fca00078e0203 */
[----:B------:R-:W-:Y:S01]  /*2c20*/  LOP3.LUT R0, R3, R0, RZ, 0xfc, !PT ;  /* 0x0000000003007212 */ /* 0x000fe200078efcff */
[----:B------:R-:W-:Y:S06]  /*2c30*/  BRA `(.L_x_29) ;  /* 0x0000000000107947 */ /* 0x000fec0003800000 */
.L_x_28:
[----:B------:R-:W-:-:S04]  /*2c40*/  LOP3.LUT R0, R0, 0x80000000, RZ, 0xc0, !PT ;  /* 0x8000000000007812 */ /* 0x000fc800078ec0ff */
[----:B------:R-:W-:Y:S01]  /*2c50*/  LOP3.LUT R0, R0, 0x7f800000, RZ, 0xfc, !PT ;  /* 0x7f80000000007812 */ /* 0x000fe200078efcff */
[----:B------:R-:W-:Y:S06]  /*2c60*/  BRA `(.L_x_29) ;  /* 0x0000000000047947 */ /* 0x000fec0003800000 */
.L_x_27:
[----:B------:R-:W-:-:S07]  /*2c70*/  IMAD R0, R6, 0x800000, R0 ;  /* 0x0080000006007824 */ /* 0x000fce00078e0200 */
.L_x_29:
[----:B------:R-:W-:Y:S05]  /*2c80*/  BSYNC.RECONVERGENT B3 ;  /* 0x0000000000037941 */ /* 0x000fea0003800200 */
.L_x_26:
[----:B------:R-:W-:Y:S05]  /*2c90*/  BRA `(.L_x_30) ;  /* 0x0000000000207947 */ /* 0x000fea0003800000 */
.L_x_25:
[----:B------:R-:W-:-:S04]  /*2ca0*/  LOP3.LUT R0, R3, 0x80000000, R0, 0x48, !PT ;  /* 0x8000000003007812 */ /* 0x000fc800078e4800 */
[----:B------:R-:W-:Y:S01]  /*2cb0*/  LOP3.LUT R0, R0, 0x7f800000, RZ, 0xfc, !PT ;  /* 0x7f80000000007812 */ /* 0x000fe200078efcff */
[----:B------:R-:W-:Y:S06]  /*2cc0*/  BRA `(.L_x_30) ;  /* 0x0000000000147947 */ /* 0x000fec0003800000 */
.L_x_24:
[----:B------:R-:W-:Y:S01]  /*2cd0*/  LOP3.LUT R0, R3, 0x80000000, R0, 0x48, !PT ;  /* 0x8000000003007812 */ /* 0x000fe200078e4800 */
[----:B------:R-:W-:Y:S06]  /*2ce0*/  BRA `(.L_x_30) ;  /* 0x00000000000c7947 */ /* 0x000fec0003800000 */
.L_x_23:
[----:B------:R-:W0:Y:S01]  /*2cf0*/  MUFU.RSQ R0, -QNAN ;  /* 0xffc0000000007908 */ /* 0x000e220000001400 */
[----:B------:R-:W-:Y:S05]  /*2d00*/  BRA `(.L_x_30) ;  /* 0x0000000000047947 */ /* 0x000fea0003800000 */
.L_x_22:
[----:B------:R-:W-:-:S07]  /*2d10*/  FADD.FTZ R0, R0, R3 ;  /* 0x0000000300007221 */ /* 0x000fce0000010000 */
.L_x_30:
[----:B------:R-:W-:Y:S05]  /*2d20*/  BSYNC.RECONVERGENT B2 ;  /* 0x0000000000027941 */ /* 0x000fea0003800200 */
.L_x_20:
[----:B------:R-:W-:Y:S02]  /*2d30*/  IMAD.MOV.U32 R5, RZ, RZ, 0x0 ;  /* 0x00000000ff057424 */ /* 0x000fe400078e00ff */
[----:B0-----:R-:W-:Y:S02]  /*2d40*/  IMAD.MOV.U32 R3, RZ, RZ, R0 ;  /* 0x000000ffff037224 */ /* 0x001fe400078e0000 */
[----:B------:R-:W-:Y:S05]  /*2d50*/  RET.REL.NODEC R4 `(_Z22reorder_fp16_i4_kernelILi4ELi32ELi128ELi4096EEvP6__halfPsPaS3_S1_S1_i) ;  /* 0xffffffd004a87950 */ /* 0x000fea0003c3ffff */
.L_x_31:
[----:B------:R-:W-:-:S00]  /*2d60*/  BRA `(.L_x_31) ;  /* 0xfffffffc00fc7947 */ /* 0x000fc0000383ffff */
[----:B------:R-:W-:-:S00]  /*2d70*/  NOP ;  /* 0x0000000000007918 */ /* 0x000fc00000000000 */
        /* <DEDUP_REMOVED lines=8> */
.L_x_33:


//--------------------- .nv.shared._Z22reorder_fp16_i4_kernelILi4ELi32ELi128ELi4096EEvP6__halfPsPaS3_S1_S1_i --------------------------
	.section	.nv.shared._Z22reorder_fp16_i4_kernelILi4ELi32ELi128ELi4096EEvP6__halfPsPaS3_S1_S1_i,"aw",@nobits
	.sectionflags	@""
.nv.shared._Z22reorder_fp16_i4_kernelILi4ELi32ELi128ELi4096EEvP6__halfPsPaS3_S1_S1_i:
	.zero		9216


//--------------------- .nv.shared.reserved.0     --------------------------
	.section	.nv.shared.reserved.0,"aw",@nobits
	.weak		__nv_reservedSMEM_offset_0_alias
	.size		__nv_reservedSMEM_offset_0_alias, 0, 64
	.other		__nv_reservedSMEM_offset_0_alias,@"STO_CUDA_RESERVED_SHARED STV_DEFAULT"
__nv_reservedSMEM_offset_0_alias:
	.zero		0
	.zero		64


//--------------------- .nv.global                --------------------------
	.section	.nv.global,"aw",@nobits
.nv.global:
	.type		_ZN41_INTERNAL_a738919c_4_k_cu_4b704fd4_1535404cuda3std6ranges3__45__cpo9iter_moveE,@object
	.size		_ZN41_INTERNAL_a738919c_4_k_cu_4b704fd4_1535404cuda3std6ranges3__45__cpo9iter_moveE,(_ZN41_INTERNAL_a738919c_4_k_cu_4b704fd4_1535404cuda3std3__443_GLOBAL__N__a738919c_4_k_cu_4b704fd4_1535406ignoreE - _ZN41_INTERNAL_a738919c_4_k_cu_4b704fd4_1535404cuda3std6ranges3__45__cpo9iter_moveE)
_ZN41_INTERNAL_a738919c_4_k_cu_4b704fd4_1535404cuda3std6ranges3__45__cpo9iter_moveE:
	.zero		1
	.type		_ZN41_INTERNAL_a738919c_4_k_cu_4b704fd4_1535404cuda3std3__443_GLOBAL__N__a738919c_4_k_cu_4b704fd4_1535406ignoreE,@object
	.size		_ZN41_INTERNAL_a738919c_4_k_cu_4b704fd4_1535404cuda3std3__443_GLOBAL__N__a738919c_4_k_cu_4b704fd4_1535406ignoreE,(_ZN41_INTERNAL_a738919c_4_k_cu_4b704fd4_1535404cuda3std3__45__cpo4cendE - _ZN41_INTERNAL_a738919c_4_k_cu_4b704fd4_1535404cuda3std3__443_GLOBAL__N__a738919c_4_k_cu_4b704fd4_1535406ignoreE)
_ZN41_INTERNAL_a738919c_4_k_cu_4b704fd4_1535404cuda3std3__443_GLOBAL__N__a738919c_4_k_cu_4b704fd4_1535406ignoreE:
	.zero		1
	.type		_ZN41_INTERNAL_a738919c_4_k_cu_4b704fd4_1535404cuda3std3__45__cpo4cendE,@object
	.size		_ZN41_INTERNAL_a738919c_4_k_cu_4b704fd4_1535404cuda3std3__45__cpo4cendE,(_ZN41_INTERNAL_a738919c_4_k_cu_4b704fd4_1535404cuda3std3__45__cpo3endE - _ZN41_INTERNAL_a738919c_4_k_cu_4b704fd4_1535404cuda3std3__45__cpo4cendE)
_ZN41_INTERNAL_a738919c_4_k_cu_4b704fd4_1535404cuda3std3__45__cpo4cendE:
	.zero		1
	.type		_ZN41_INTERNAL_a738919c_4_k_cu_4b704fd4_1535404cuda3std3__45__cpo3endE,@object
	.size		_ZN41_INTERNAL_a738919c_4_k_cu_4b704fd4_1535404cuda3std3__45__cpo3endE,(_ZN41_INTERNAL_a738919c_4_k_cu_4b704fd4_1535404cuda3std3__48in_placeE - _ZN41_INTERNAL_a738919c_4_k_cu_4b704fd4_1535404cuda3std3__45__cpo3endE)
_ZN41_INTERNAL_a738919c_4_k_cu_4b704fd4_1535404cuda3std3__45__cpo3endE:
	.zero		1
	.type		_ZN41_INTERNAL_a738919c_4_k_cu_4b704fd4_1535404cuda3std3__48in_placeE,@object
	.size		_ZN41_INTERNAL_a738919c_4_k_cu_4b704fd4_1535404cuda3std3__48in_placeE,(_ZN41_INTERNAL_a738919c_4_k_cu_4b704fd4_1535404cuda3std6ranges3__45__cpo7advanceE - _ZN41_INTERNAL_a738919c_4_k_cu_4b704fd4_1535404cuda3std3__48in_placeE)
_ZN41_INTERNAL_a738919c_4_k_cu_4b704fd4_1535404cuda3std3__48in_placeE:
	.zero		1
	.type		_ZN41_INTERNAL_a738919c_4_k_cu_4b704fd4_1535404cuda3std6ranges3__45__cpo7advanceE,@object
	.size		_ZN41_INTERNAL_a738919c_4_k_cu_4b704fd4_1535404cuda3std6ranges3__45__cpo7advanceE,(_ZN41_INTERNAL_a738919c_4_k_cu_4b704fd4_1535404cuda3std3__45__cpo5beginE - _ZN41_INTERNAL_a738919c_4_k_cu_4b704fd4_1535404cuda3std6ranges3__45__cpo7advanceE)
_ZN41_INTERNAL_a738919c_4_k_cu_4b704fd4_1535404cuda3std6ranges3__45__cpo7advanceE:
	.zero		1
	.type		_ZN41_INTERNAL_a738919c_4_k_cu_4b704fd4_1535404cuda3std3__45__cpo5beginE,@object
	.size		_ZN41_INTERNAL_a738919c_4_k_cu_4b704fd4_1535404cuda3std3__45__cpo5beginE,(_ZN41_INTERNAL_a738919c_4_k_cu_4b704fd4_1535404cuda3std3__419piecewise_constructE - _ZN41_INTERNAL_a738919c_4_k_cu_4b704fd4_1535404cuda3std3__45__cpo5beginE)
_ZN41_INTERNAL_a738919c_4_k_cu_4b704fd4_1535404cuda3std3__45__cpo5beginE:
	.zero		1
	.type		_ZN41_INTERNAL_a738919c_4_k_cu_4b704fd4_1535404cuda3std3__419piecewise_constructE,@object
	.size		_ZN41_INTERNAL_a738919c_4_k_cu_4b704fd4_1535404cuda3std3__419piecewise_constructE,(_ZN41_INTERNAL_a738919c_4_k_cu_4b704fd4_1535404cuda3std3__45__cpo6cbeginE - _ZN41_INTERNAL_a738919c_4_k_cu_4b704fd4_1535404cuda3std3__419piecewise_constructE)
_ZN41_INTERNAL_a738919c_4_k_cu_4b704fd4_1535404cuda3std3__419piecewise_constructE:
	.zero		1
	.type		_ZN41_INTERNAL_a738919c_4_k_cu_4b704fd4_1535404cuda3std3__45__cpo6cbeginE,@object
	.size		_ZN41_INTERNAL_a738919c_4_k_cu_4b704fd4_1535404cuda3std3__45__cpo6cbeginE,(_ZN41_INTERNAL_a738919c_4_k_cu_4b704fd4_1535404cuda3std6ranges3__45__cpo4swapE - _ZN41_INTERNAL_a738919c_4_k_cu_4b704fd4_1535404cuda3std3__45__cpo6cbeginE)
_ZN41_INTERNAL_a738919c_4_k_cu_4b704fd4_1535404cuda3std3__45__cpo6cbeginE:
	.zero		1
	.type		_ZN41_INTERNAL_a738919c_4_k_cu_4b704fd4_1535404cuda3std6ranges3__45__cpo4swapE,@object
	.size		_ZN41_INTERNAL_a738919c_4_k_cu_4b704fd4_1535404cuda3std6ranges3__45__cpo4swapE,(.L_7 - _ZN41_INTERNAL_a738919c_4_k_cu_4b704fd4_1535404cuda3std6ranges3__45__cpo4swapE)
_ZN41_INTERNAL_a738919c_4_k_cu_4b704fd4_1535404cuda3std6ranges3__45__cpo4swapE:
	.zero		1
.L_7:


//--------------------- .nv.constant0._Z22reorder_fp16_i4_kernelILi4ELi32ELi128ELi4096EEvP6__halfPsPaS3_S1_S1_i --------------------------
	.section	.nv.constant0._Z22reorder_fp16_i4_kernelILi4ELi32ELi128ELi4096EEvP6__halfPsPaS3_S1_S1_i,"a",@progbits
	.sectionflags	@""
	.align	4
.nv.constant0._Z22reorder_fp16_i4_kernelILi4ELi32ELi128ELi4096EEvP6__halfPsPaS3_S1_S1_i:
	.zero		948


//--------------------- SYMBOLS --------------------------

	.type		.nv.reservedSmem.offset0,@object
	.size		.nv.reservedSmem.offset0,0x4
	.type		.nv.reservedSmem.cap,@object
	.size		.nv.reservedSmem.cap,0x4
